







.version 5.0
.target sm_61
.address_size 64


.global .align 8 .b8 _ZTVSt9basic_iosIcSt11char_traitsIcEE[32];
.global .align 8 .b8 _ZTTSo[8];
.global .align 8 .b8 _ZTVSt15basic_streambufIcSt11char_traitsIcEE[128];
.global .align 8 .b8 _ZTVNSt7__cxx1115basic_stringbufIcSt11char_traitsIcESaIcEEE[128];
.global .align 8 .b8 _ZTTNSt7__cxx1119basic_ostringstreamIcSt11char_traitsIcESaIcEEE[8];
.global .align 8 .b8 _ZTVN10__cxxabiv119__pointer_type_infoE[8];
.global .align 8 .b8 _ZTVN10__cxxabiv120__function_type_infoE[8];
.global .align 8 .b8 _ZTVN10__cxxabiv117__class_type_infoE[8];
.global .align 8 .b8 _ZTVN10__cxxabiv120__si_class_type_infoE[8];
.global .align 8 .b8 _ZTVN3c105ErrorE[40];
.global .align 8 .b8 _ZTVN6caffe28OperatorINS_11CUDAContextEEE[136];
.global .align 8 .b8 _ZTVN6caffe219ReversePackedSegsOpINS_11CUDAContextEEE[136];

.visible .entry _ZN6caffe281_GLOBAL__N__57_tmpxft_0000723f_00000000_7_reverse_packed_segs_op_cpp1_ii_4f215ff828ReversePackedSegments_kernelIfiEEvmmmPKT0_PKT_PS5_(
.param .u64 _ZN6caffe281_GLOBAL__N__57_tmpxft_0000723f_00000000_7_reverse_packed_segs_op_cpp1_ii_4f215ff828ReversePackedSegments_kernelIfiEEvmmmPKT0_PKT_PS5__param_0,
.param .u64 _ZN6caffe281_GLOBAL__N__57_tmpxft_0000723f_00000000_7_reverse_packed_segs_op_cpp1_ii_4f215ff828ReversePackedSegments_kernelIfiEEvmmmPKT0_PKT_PS5__param_1,
.param .u64 _ZN6caffe281_GLOBAL__N__57_tmpxft_0000723f_00000000_7_reverse_packed_segs_op_cpp1_ii_4f215ff828ReversePackedSegments_kernelIfiEEvmmmPKT0_PKT_PS5__param_2,
.param .u64 _ZN6caffe281_GLOBAL__N__57_tmpxft_0000723f_00000000_7_reverse_packed_segs_op_cpp1_ii_4f215ff828ReversePackedSegments_kernelIfiEEvmmmPKT0_PKT_PS5__param_3,
.param .u64 _ZN6caffe281_GLOBAL__N__57_tmpxft_0000723f_00000000_7_reverse_packed_segs_op_cpp1_ii_4f215ff828ReversePackedSegments_kernelIfiEEvmmmPKT0_PKT_PS5__param_4,
.param .u64 _ZN6caffe281_GLOBAL__N__57_tmpxft_0000723f_00000000_7_reverse_packed_segs_op_cpp1_ii_4f215ff828ReversePackedSegments_kernelIfiEEvmmmPKT0_PKT_PS5__param_5
)
{
.reg .pred %p<8>;
.reg .f32 %f<2>;
.reg .b32 %r<15>;
.reg .b64 %rd<43>;


ld.param.u64 %rd18, [_ZN6caffe281_GLOBAL__N__57_tmpxft_0000723f_00000000_7_reverse_packed_segs_op_cpp1_ii_4f215ff828ReversePackedSegments_kernelIfiEEvmmmPKT0_PKT_PS5__param_0];
ld.param.u64 %rd19, [_ZN6caffe281_GLOBAL__N__57_tmpxft_0000723f_00000000_7_reverse_packed_segs_op_cpp1_ii_4f215ff828ReversePackedSegments_kernelIfiEEvmmmPKT0_PKT_PS5__param_1];
ld.param.u64 %rd20, [_ZN6caffe281_GLOBAL__N__57_tmpxft_0000723f_00000000_7_reverse_packed_segs_op_cpp1_ii_4f215ff828ReversePackedSegments_kernelIfiEEvmmmPKT0_PKT_PS5__param_2];
ld.param.u64 %rd21, [_ZN6caffe281_GLOBAL__N__57_tmpxft_0000723f_00000000_7_reverse_packed_segs_op_cpp1_ii_4f215ff828ReversePackedSegments_kernelIfiEEvmmmPKT0_PKT_PS5__param_3];
ld.param.u64 %rd22, [_ZN6caffe281_GLOBAL__N__57_tmpxft_0000723f_00000000_7_reverse_packed_segs_op_cpp1_ii_4f215ff828ReversePackedSegments_kernelIfiEEvmmmPKT0_PKT_PS5__param_4];
ld.param.u64 %rd23, [_ZN6caffe281_GLOBAL__N__57_tmpxft_0000723f_00000000_7_reverse_packed_segs_op_cpp1_ii_4f215ff828ReversePackedSegments_kernelIfiEEvmmmPKT0_PKT_PS5__param_5];
mov.u32 %r5, %ctaid.x;
cvt.s64.s32	%rd1, %r5;
or.b64 %rd24, %rd1, %rd18;
and.b64 %rd25, %rd24, -4294967296;
setp.eq.s64	%p1, %rd25, 0;
@%p1 bra BB0_2;

div.u64 %rd40, %rd1, %rd18;
rem.u64 %rd41, %rd1, %rd18;
bra.uni BB0_3;

BB0_2:
cvt.u32.u64	%r6, %rd18;
cvt.u32.u64	%r7, %rd1;
div.u32 %r8, %r7, %r6;
rem.u32 %r9, %r7, %r6;
cvt.u64.u32	%rd40, %r8;
cvt.u64.u32	%rd41, %r9;

BB0_3:
cvt.s64.s32 %rd8, %rd40;
cvt.s64.s32 %rd9, %rd41;
setp.ge.u64	%p2, %rd9, %rd18;
setp.ge.u64	%p3, %rd8, %rd19;
or.pred %p4, %p2, %p3;
@%p4 bra BB0_7;

cvt.u32.u64	%r10, %rd41;
cvta.to.global.u64 %rd26, %rd21;
shl.b64 %rd27, %rd8, 2;
add.s64 %rd28, %rd26, %rd27;
mul.lo.s64 %rd29, %rd9, %rd19;
add.s64 %rd30, %rd29, %rd8;
mul.lo.s64 %rd10, %rd30, %rd20;
ld.global.u32 %r11, [%rd28];
setp.lt.s32	%p5, %r10, %r11;
not.b32 %r12, %r10;
add.s32 %r13, %r11, %r12;
cvt.s64.s32	%rd31, %r13;
mul.lo.s64 %rd32, %rd31, %rd19;
add.s64 %rd33, %rd32, %rd8;
selp.b64	%rd11, %rd33, %rd30, %p5;
mov.u32 %r14, %tid.x;
cvt.s64.s32	%rd42, %r14;
setp.ge.u64	%p6, %rd42, %rd20;
@%p6 bra BB0_7;

cvta.to.global.u64 %rd13, %rd23;
cvta.to.global.u64 %rd14, %rd22;
mul.lo.s64 %rd15, %rd11, %rd20;
mov.u32 %r2, %ntid.x;

BB0_6:
add.s64 %rd34, %rd42, %rd10;
shl.b64 %rd35, %rd34, 2;
add.s64 %rd36, %rd14, %rd35;
ld.global.f32 %f1, [%rd36];
add.s64 %rd37, %rd42, %rd15;
shl.b64 %rd38, %rd37, 2;
add.s64 %rd39, %rd13, %rd38;
st.global.f32 [%rd39], %f1;
add.s32 %r14, %r2, %r14;
cvt.s64.s32	%rd42, %r14;
setp.lt.u64	%p7, %rd42, %rd20;
@%p7 bra BB0_6;

BB0_7:
ret;
}


.visible .entry _ZN6caffe281_GLOBAL__N__57_tmpxft_0000723f_00000000_7_reverse_packed_segs_op_cpp1_ii_4f215ff828ReversePackedSegments_kernelIflEEvmmmPKT0_PKT_PS5_(
.param .u64 _ZN6caffe281_GLOBAL__N__57_tmpxft_0000723f_00000000_7_reverse_packed_segs_op_cpp1_ii_4f215ff828ReversePackedSegments_kernelIflEEvmmmPKT0_PKT_PS5__param_0,
.param .u64 _ZN6caffe281_GLOBAL__N__57_tmpxft_0000723f_00000000_7_reverse_packed_segs_op_cpp1_ii_4f215ff828ReversePackedSegments_kernelIflEEvmmmPKT0_PKT_PS5__param_1,
.param .u64 _ZN6caffe281_GLOBAL__N__57_tmpxft_0000723f_00000000_7_reverse_packed_segs_op_cpp1_ii_4f215ff828ReversePackedSegments_kernelIflEEvmmmPKT0_PKT_PS5__param_2,
.param .u64 _ZN6caffe281_GLOBAL__N__57_tmpxft_0000723f_00000000_7_reverse_packed_segs_op_cpp1_ii_4f215ff828ReversePackedSegments_kernelIflEEvmmmPKT0_PKT_PS5__param_3,
.param .u64 _ZN6caffe281_GLOBAL__N__57_tmpxft_0000723f_00000000_7_reverse_packed_segs_op_cpp1_ii_4f215ff828ReversePackedSegments_kernelIflEEvmmmPKT0_PKT_PS5__param_4,
.param .u64 _ZN6caffe281_GLOBAL__N__57_tmpxft_0000723f_00000000_7_reverse_packed_segs_op_cpp1_ii_4f215ff828ReversePackedSegments_kernelIflEEvmmmPKT0_PKT_PS5__param_5
)
{
.reg .pred %p<8>;
.reg .f32 %f<2>;
.reg .b32 %r<13>;
.reg .b64 %rd<48>;


ld.param.u64 %rd21, [_ZN6caffe281_GLOBAL__N__57_tmpxft_0000723f_00000000_7_reverse_packed_segs_op_cpp1_ii_4f215ff828ReversePackedSegments_kernelIflEEvmmmPKT0_PKT_PS5__param_0];
ld.param.u64 %rd22, [_ZN6caffe281_GLOBAL__N__57_tmpxft_0000723f_00000000_7_reverse_packed_segs_op_cpp1_ii_4f215ff828ReversePackedSegments_kernelIflEEvmmmPKT0_PKT_PS5__param_1];
ld.param.u64 %rd23, [_ZN6caffe281_GLOBAL__N__57_tmpxft_0000723f_00000000_7_reverse_packed_segs_op_cpp1_ii_4f215ff828ReversePackedSegments_kernelIflEEvmmmPKT0_PKT_PS5__param_2];
ld.param.u64 %rd24, [_ZN6caffe281_GLOBAL__N__57_tmpxft_0000723f_00000000_7_reverse_packed_segs_op_cpp1_ii_4f215ff828ReversePackedSegments_kernelIflEEvmmmPKT0_PKT_PS5__param_3];
ld.param.u64 %rd25, [_ZN6caffe281_GLOBAL__N__57_tmpxft_0000723f_00000000_7_reverse_packed_segs_op_cpp1_ii_4f215ff828ReversePackedSegments_kernelIflEEvmmmPKT0_PKT_PS5__param_4];
ld.param.u64 %rd26, [_ZN6caffe281_GLOBAL__N__57_tmpxft_0000723f_00000000_7_reverse_packed_segs_op_cpp1_ii_4f215ff828ReversePackedSegments_kernelIflEEvmmmPKT0_PKT_PS5__param_5];
mov.u32 %r5, %ctaid.x;
cvt.s64.s32	%rd1, %r5;
or.b64 %rd27, %rd1, %rd21;
and.b64 %rd28, %rd27, -4294967296;
setp.eq.s64	%p1, %rd28, 0;
@%p1 bra BB1_2;

div.u64 %rd44, %rd1, %rd21;
rem.u64 %rd45, %rd1, %rd21;
bra.uni BB1_3;

BB1_2:
cvt.u32.u64	%r6, %rd21;
cvt.u32.u64	%r7, %rd1;
div.u32 %r8, %r7, %r6;
rem.u32 %r9, %r7, %r6;
cvt.u64.u32	%rd44, %r8;
cvt.u64.u32	%rd45, %r9;

BB1_3:
cvt.s64.s32 %rd8, %rd44;
cvt.s64.s32 %rd9, %rd45;
setp.ge.u64	%p2, %rd9, %rd21;
setp.ge.u64	%p3, %rd8, %rd22;
or.pred %p4, %p2, %p3;
@%p4 bra BB1_9;

cvt.u32.u64	%r10, %rd45;
cvta.to.global.u64 %rd29, %rd24;
shl.b64 %rd30, %rd8, 3;
add.s64 %rd31, %rd29, %rd30;
ld.global.u64 %rd10, [%rd31];
cvt.u32.u64	%r11, %rd10;
mul.lo.s64 %rd32, %rd9, %rd22;
add.s64 %rd11, %rd32, %rd8;
setp.ge.s32	%p5, %r10, %r11;
mov.u64 %rd46, %rd11;
@%p5 bra BB1_6;

mov.u64 %rd33, 4294967295;
sub.s64 %rd34, %rd33, %rd45;
add.s64 %rd35, %rd34, %rd10;
cvt.s64.s32 %rd36, %rd35;
mul.lo.s64 %rd37, %rd36, %rd22;
add.s64 %rd12, %rd37, %rd8;
mov.u64 %rd46, %rd12;

BB1_6:
mov.u64 %rd13, %rd46;
mov.u32 %r12, %tid.x;
cvt.s64.s32	%rd47, %r12;
setp.ge.u64	%p6, %rd47, %rd23;
@%p6 bra BB1_9;

cvta.to.global.u64 %rd15, %rd26;
cvta.to.global.u64 %rd16, %rd25;
mul.lo.s64 %rd17, %rd11, %rd23;
mul.lo.s64 %rd18, %rd13, %rd23;
mov.u32 %r2, %ntid.x;

BB1_8:
add.s64 %rd38, %rd47, %rd17;
shl.b64 %rd39, %rd38, 2;
add.s64 %rd40, %rd16, %rd39;
ld.global.f32 %f1, [%rd40];
add.s64 %rd41, %rd47, %rd18;
shl.b64 %rd42, %rd41, 2;
add.s64 %rd43, %rd15, %rd42;
st.global.f32 [%rd43], %f1;
add.s32 %r12, %r2, %r12;
cvt.s64.s32	%rd47, %r12;
setp.lt.u64	%p7, %rd47, %rd23;
@%p7 bra BB1_8;

BB1_9:
ret;
}


.visible .entry _ZN6caffe281_GLOBAL__N__57_tmpxft_0000723f_00000000_7_reverse_packed_segs_op_cpp1_ii_4f215ff828ReversePackedSegments_kernelIdiEEvmmmPKT0_PKT_PS5_(
.param .u64 _ZN6caffe281_GLOBAL__N__57_tmpxft_0000723f_00000000_7_reverse_packed_segs_op_cpp1_ii_4f215ff828ReversePackedSegments_kernelIdiEEvmmmPKT0_PKT_PS5__param_0,
.param .u64 _ZN6caffe281_GLOBAL__N__57_tmpxft_0000723f_00000000_7_reverse_packed_segs_op_cpp1_ii_4f215ff828ReversePackedSegments_kernelIdiEEvmmmPKT0_PKT_PS5__param_1,
.param .u64 _ZN6caffe281_GLOBAL__N__57_tmpxft_0000723f_00000000_7_reverse_packed_segs_op_cpp1_ii_4f215ff828ReversePackedSegments_kernelIdiEEvmmmPKT0_PKT_PS5__param_2,
.param .u64 _ZN6caffe281_GLOBAL__N__57_tmpxft_0000723f_00000000_7_reverse_packed_segs_op_cpp1_ii_4f215ff828ReversePackedSegments_kernelIdiEEvmmmPKT0_PKT_PS5__param_3,
.param .u64 _ZN6caffe281_GLOBAL__N__57_tmpxft_0000723f_00000000_7_reverse_packed_segs_op_cpp1_ii_4f215ff828ReversePackedSegments_kernelIdiEEvmmmPKT0_PKT_PS5__param_4,
.param .u64 _ZN6caffe281_GLOBAL__N__57_tmpxft_0000723f_00000000_7_reverse_packed_segs_op_cpp1_ii_4f215ff828ReversePackedSegments_kernelIdiEEvmmmPKT0_PKT_PS5__param_5
)
{
.reg .pred %p<8>;
.reg .b32 %r<15>;
.reg .f64 %fd<2>;
.reg .b64 %rd<43>;


ld.param.u64 %rd18, [_ZN6caffe281_GLOBAL__N__57_tmpxft_0000723f_00000000_7_reverse_packed_segs_op_cpp1_ii_4f215ff828ReversePackedSegments_kernelIdiEEvmmmPKT0_PKT_PS5__param_0];
ld.param.u64 %rd19, [_ZN6caffe281_GLOBAL__N__57_tmpxft_0000723f_00000000_7_reverse_packed_segs_op_cpp1_ii_4f215ff828ReversePackedSegments_kernelIdiEEvmmmPKT0_PKT_PS5__param_1];
ld.param.u64 %rd20, [_ZN6caffe281_GLOBAL__N__57_tmpxft_0000723f_00000000_7_reverse_packed_segs_op_cpp1_ii_4f215ff828ReversePackedSegments_kernelIdiEEvmmmPKT0_PKT_PS5__param_2];
ld.param.u64 %rd21, [_ZN6caffe281_GLOBAL__N__57_tmpxft_0000723f_00000000_7_reverse_packed_segs_op_cpp1_ii_4f215ff828ReversePackedSegments_kernelIdiEEvmmmPKT0_PKT_PS5__param_3];
ld.param.u64 %rd22, [_ZN6caffe281_GLOBAL__N__57_tmpxft_0000723f_00000000_7_reverse_packed_segs_op_cpp1_ii_4f215ff828ReversePackedSegments_kernelIdiEEvmmmPKT0_PKT_PS5__param_4];
ld.param.u64 %rd23, [_ZN6caffe281_GLOBAL__N__57_tmpxft_0000723f_00000000_7_reverse_packed_segs_op_cpp1_ii_4f215ff828ReversePackedSegments_kernelIdiEEvmmmPKT0_PKT_PS5__param_5];
mov.u32 %r5, %ctaid.x;
cvt.s64.s32	%rd1, %r5;
or.b64 %rd24, %rd1, %rd18;
and.b64 %rd25, %rd24, -4294967296;
setp.eq.s64	%p1, %rd25, 0;
@%p1 bra BB2_2;

div.u64 %rd40, %rd1, %rd18;
rem.u64 %rd41, %rd1, %rd18;
bra.uni BB2_3;

BB2_2:
cvt.u32.u64	%r6, %rd18;
cvt.u32.u64	%r7, %rd1;
div.u32 %r8, %r7, %r6;
rem.u32 %r9, %r7, %r6;
cvt.u64.u32	%rd40, %r8;
cvt.u64.u32	%rd41, %r9;

BB2_3:
cvt.s64.s32 %rd8, %rd40;
cvt.s64.s32 %rd9, %rd41;
setp.ge.u64	%p2, %rd9, %rd18;
setp.ge.u64	%p3, %rd8, %rd19;
or.pred %p4, %p2, %p3;
@%p4 bra BB2_7;

cvt.u32.u64	%r10, %rd41;
cvta.to.global.u64 %rd26, %rd21;
shl.b64 %rd27, %rd8, 2;
add.s64 %rd28, %rd26, %rd27;
mul.lo.s64 %rd29, %rd9, %rd19;
add.s64 %rd30, %rd29, %rd8;
mul.lo.s64 %rd10, %rd30, %rd20;
ld.global.u32 %r11, [%rd28];
setp.lt.s32	%p5, %r10, %r11;
not.b32 %r12, %r10;
add.s32 %r13, %r11, %r12;
cvt.s64.s32	%rd31, %r13;
mul.lo.s64 %rd32, %rd31, %rd19;
add.s64 %rd33, %rd32, %rd8;
selp.b64	%rd11, %rd33, %rd30, %p5;
mov.u32 %r14, %tid.x;
cvt.s64.s32	%rd42, %r14;
setp.ge.u64	%p6, %rd42, %rd20;
@%p6 bra BB2_7;

cvta.to.global.u64 %rd13, %rd23;
cvta.to.global.u64 %rd14, %rd22;
mul.lo.s64 %rd15, %rd11, %rd20;
mov.u32 %r2, %ntid.x;

BB2_6:
add.s64 %rd34, %rd42, %rd10;
shl.b64 %rd35, %rd34, 3;
add.s64 %rd36, %rd14, %rd35;
ld.global.f64 %fd1, [%rd36];
add.s64 %rd37, %rd42, %rd15;
shl.b64 %rd38, %rd37, 3;
add.s64 %rd39, %rd13, %rd38;
st.global.f64 [%rd39], %fd1;
add.s32 %r14, %r2, %r14;
cvt.s64.s32	%rd42, %r14;
setp.lt.u64	%p7, %rd42, %rd20;
@%p7 bra BB2_6;

BB2_7:
ret;
}


.visible .entry _ZN6caffe281_GLOBAL__N__57_tmpxft_0000723f_00000000_7_reverse_packed_segs_op_cpp1_ii_4f215ff828ReversePackedSegments_kernelIdlEEvmmmPKT0_PKT_PS5_(
.param .u64 _ZN6caffe281_GLOBAL__N__57_tmpxft_0000723f_00000000_7_reverse_packed_segs_op_cpp1_ii_4f215ff828ReversePackedSegments_kernelIdlEEvmmmPKT0_PKT_PS5__param_0,
.param .u64 _ZN6caffe281_GLOBAL__N__57_tmpxft_0000723f_00000000_7_reverse_packed_segs_op_cpp1_ii_4f215ff828ReversePackedSegments_kernelIdlEEvmmmPKT0_PKT_PS5__param_1,
.param .u64 _ZN6caffe281_GLOBAL__N__57_tmpxft_0000723f_00000000_7_reverse_packed_segs_op_cpp1_ii_4f215ff828ReversePackedSegments_kernelIdlEEvmmmPKT0_PKT_PS5__param_2,
.param .u64 _ZN6caffe281_GLOBAL__N__57_tmpxft_0000723f_00000000_7_reverse_packed_segs_op_cpp1_ii_4f215ff828ReversePackedSegments_kernelIdlEEvmmmPKT0_PKT_PS5__param_3,
.param .u64 _ZN6caffe281_GLOBAL__N__57_tmpxft_0000723f_00000000_7_reverse_packed_segs_op_cpp1_ii_4f215ff828ReversePackedSegments_kernelIdlEEvmmmPKT0_PKT_PS5__param_4,
.param .u64 _ZN6caffe281_GLOBAL__N__57_tmpxft_0000723f_00000000_7_reverse_packed_segs_op_cpp1_ii_4f215ff828ReversePackedSegments_kernelIdlEEvmmmPKT0_PKT_PS5__param_5
)
{
.reg .pred %p<8>;
.reg .b32 %r<13>;
.reg .f64 %fd<2>;
.reg .b64 %rd<48>;


ld.param.u64 %rd21, [_ZN6caffe281_GLOBAL__N__57_tmpxft_0000723f_00000000_7_reverse_packed_segs_op_cpp1_ii_4f215ff828ReversePackedSegments_kernelIdlEEvmmmPKT0_PKT_PS5__param_0];
ld.param.u64 %rd22, [_ZN6caffe281_GLOBAL__N__57_tmpxft_0000723f_00000000_7_reverse_packed_segs_op_cpp1_ii_4f215ff828ReversePackedSegments_kernelIdlEEvmmmPKT0_PKT_PS5__param_1];
ld.param.u64 %rd23, [_ZN6caffe281_GLOBAL__N__57_tmpxft_0000723f_00000000_7_reverse_packed_segs_op_cpp1_ii_4f215ff828ReversePackedSegments_kernelIdlEEvmmmPKT0_PKT_PS5__param_2];
ld.param.u64 %rd24, [_ZN6caffe281_GLOBAL__N__57_tmpxft_0000723f_00000000_7_reverse_packed_segs_op_cpp1_ii_4f215ff828ReversePackedSegments_kernelIdlEEvmmmPKT0_PKT_PS5__param_3];
ld.param.u64 %rd25, [_ZN6caffe281_GLOBAL__N__57_tmpxft_0000723f_00000000_7_reverse_packed_segs_op_cpp1_ii_4f215ff828ReversePackedSegments_kernelIdlEEvmmmPKT0_PKT_PS5__param_4];
ld.param.u64 %rd26, [_ZN6caffe281_GLOBAL__N__57_tmpxft_0000723f_00000000_7_reverse_packed_segs_op_cpp1_ii_4f215ff828ReversePackedSegments_kernelIdlEEvmmmPKT0_PKT_PS5__param_5];
mov.u32 %r5, %ctaid.x;
cvt.s64.s32	%rd1, %r5;
or.b64 %rd27, %rd1, %rd21;
and.b64 %rd28, %rd27, -4294967296;
setp.eq.s64	%p1, %rd28, 0;
@%p1 bra BB3_2;

div.u64 %rd44, %rd1, %rd21;
rem.u64 %rd45, %rd1, %rd21;
bra.uni BB3_3;

BB3_2:
cvt.u32.u64	%r6, %rd21;
cvt.u32.u64	%r7, %rd1;
div.u32 %r8, %r7, %r6;
rem.u32 %r9, %r7, %r6;
cvt.u64.u32	%rd44, %r8;
cvt.u64.u32	%rd45, %r9;

BB3_3:
cvt.s64.s32 %rd8, %rd44;
cvt.s64.s32 %rd9, %rd45;
setp.ge.u64	%p2, %rd9, %rd21;
setp.ge.u64	%p3, %rd8, %rd22;
or.pred %p4, %p2, %p3;
@%p4 bra BB3_9;

cvt.u32.u64	%r10, %rd45;
cvta.to.global.u64 %rd29, %rd24;
shl.b64 %rd30, %rd8, 3;
add.s64 %rd31, %rd29, %rd30;
ld.global.u64 %rd10, [%rd31];
cvt.u32.u64	%r11, %rd10;
mul.lo.s64 %rd32, %rd9, %rd22;
add.s64 %rd11, %rd32, %rd8;
setp.ge.s32	%p5, %r10, %r11;
mov.u64 %rd46, %rd11;
@%p5 bra BB3_6;

mov.u64 %rd33, 4294967295;
sub.s64 %rd34, %rd33, %rd45;
add.s64 %rd35, %rd34, %rd10;
cvt.s64.s32 %rd36, %rd35;
mul.lo.s64 %rd37, %rd36, %rd22;
add.s64 %rd12, %rd37, %rd8;
mov.u64 %rd46, %rd12;

BB3_6:
mov.u64 %rd13, %rd46;
mov.u32 %r12, %tid.x;
cvt.s64.s32	%rd47, %r12;
setp.ge.u64	%p6, %rd47, %rd23;
@%p6 bra BB3_9;

cvta.to.global.u64 %rd15, %rd26;
cvta.to.global.u64 %rd16, %rd25;
mul.lo.s64 %rd17, %rd11, %rd23;
mul.lo.s64 %rd18, %rd13, %rd23;
mov.u32 %r2, %ntid.x;

BB3_8:
add.s64 %rd38, %rd47, %rd17;
shl.b64 %rd39, %rd38, 3;
add.s64 %rd40, %rd16, %rd39;
ld.global.f64 %fd1, [%rd40];
add.s64 %rd41, %rd47, %rd18;
shl.b64 %rd42, %rd41, 3;
add.s64 %rd43, %rd15, %rd42;
st.global.f64 [%rd43], %fd1;
add.s32 %r12, %r2, %r12;
cvt.s64.s32	%rd47, %r12;
setp.lt.u64	%p7, %rd47, %rd23;
@%p7 bra BB3_8;

BB3_9:
ret;
}


.visible .entry _ZN6caffe281_GLOBAL__N__57_tmpxft_0000723f_00000000_7_reverse_packed_segs_op_cpp1_ii_4f215ff828ReversePackedSegments_kernelIiiEEvmmmPKT0_PKT_PS5_(
.param .u64 _ZN6caffe281_GLOBAL__N__57_tmpxft_0000723f_00000000_7_reverse_packed_segs_op_cpp1_ii_4f215ff828ReversePackedSegments_kernelIiiEEvmmmPKT0_PKT_PS5__param_0,
.param .u64 _ZN6caffe281_GLOBAL__N__57_tmpxft_0000723f_00000000_7_reverse_packed_segs_op_cpp1_ii_4f215ff828ReversePackedSegments_kernelIiiEEvmmmPKT0_PKT_PS5__param_1,
.param .u64 _ZN6caffe281_GLOBAL__N__57_tmpxft_0000723f_00000000_7_reverse_packed_segs_op_cpp1_ii_4f215ff828ReversePackedSegments_kernelIiiEEvmmmPKT0_PKT_PS5__param_2,
.param .u64 _ZN6caffe281_GLOBAL__N__57_tmpxft_0000723f_00000000_7_reverse_packed_segs_op_cpp1_ii_4f215ff828ReversePackedSegments_kernelIiiEEvmmmPKT0_PKT_PS5__param_3,
.param .u64 _ZN6caffe281_GLOBAL__N__57_tmpxft_0000723f_00000000_7_reverse_packed_segs_op_cpp1_ii_4f215ff828ReversePackedSegments_kernelIiiEEvmmmPKT0_PKT_PS5__param_4,
.param .u64 _ZN6caffe281_GLOBAL__N__57_tmpxft_0000723f_00000000_7_reverse_packed_segs_op_cpp1_ii_4f215ff828ReversePackedSegments_kernelIiiEEvmmmPKT0_PKT_PS5__param_5
)
{
.reg .pred %p<8>;
.reg .b32 %r<16>;
.reg .b64 %rd<43>;


ld.param.u64 %rd18, [_ZN6caffe281_GLOBAL__N__57_tmpxft_0000723f_00000000_7_reverse_packed_segs_op_cpp1_ii_4f215ff828ReversePackedSegments_kernelIiiEEvmmmPKT0_PKT_PS5__param_0];
ld.param.u64 %rd19, [_ZN6caffe281_GLOBAL__N__57_tmpxft_0000723f_00000000_7_reverse_packed_segs_op_cpp1_ii_4f215ff828ReversePackedSegments_kernelIiiEEvmmmPKT0_PKT_PS5__param_1];
ld.param.u64 %rd20, [_ZN6caffe281_GLOBAL__N__57_tmpxft_0000723f_00000000_7_reverse_packed_segs_op_cpp1_ii_4f215ff828ReversePackedSegments_kernelIiiEEvmmmPKT0_PKT_PS5__param_2];
ld.param.u64 %rd21, [_ZN6caffe281_GLOBAL__N__57_tmpxft_0000723f_00000000_7_reverse_packed_segs_op_cpp1_ii_4f215ff828ReversePackedSegments_kernelIiiEEvmmmPKT0_PKT_PS5__param_3];
ld.param.u64 %rd22, [_ZN6caffe281_GLOBAL__N__57_tmpxft_0000723f_00000000_7_reverse_packed_segs_op_cpp1_ii_4f215ff828ReversePackedSegments_kernelIiiEEvmmmPKT0_PKT_PS5__param_4];
ld.param.u64 %rd23, [_ZN6caffe281_GLOBAL__N__57_tmpxft_0000723f_00000000_7_reverse_packed_segs_op_cpp1_ii_4f215ff828ReversePackedSegments_kernelIiiEEvmmmPKT0_PKT_PS5__param_5];
mov.u32 %r5, %ctaid.x;
cvt.s64.s32	%rd1, %r5;
or.b64 %rd24, %rd1, %rd18;
and.b64 %rd25, %rd24, -4294967296;
setp.eq.s64	%p1, %rd25, 0;
@%p1 bra BB4_2;

div.u64 %rd40, %rd1, %rd18;
rem.u64 %rd41, %rd1, %rd18;
bra.uni BB4_3;

BB4_2:
cvt.u32.u64	%r6, %rd18;
cvt.u32.u64	%r7, %rd1;
div.u32 %r8, %r7, %r6;
rem.u32 %r9, %r7, %r6;
cvt.u64.u32	%rd40, %r8;
cvt.u64.u32	%rd41, %r9;

BB4_3:
cvt.s64.s32 %rd8, %rd40;
cvt.s64.s32 %rd9, %rd41;
setp.ge.u64	%p2, %rd9, %rd18;
setp.ge.u64	%p3, %rd8, %rd19;
or.pred %p4, %p2, %p3;
@%p4 bra BB4_7;

cvt.u32.u64	%r10, %rd41;
cvta.to.global.u64 %rd26, %rd21;
shl.b64 %rd27, %rd8, 2;
add.s64 %rd28, %rd26, %rd27;
mul.lo.s64 %rd29, %rd9, %rd19;
add.s64 %rd30, %rd29, %rd8;
mul.lo.s64 %rd10, %rd30, %rd20;
ld.global.u32 %r11, [%rd28];
setp.lt.s32	%p5, %r10, %r11;
not.b32 %r12, %r10;
add.s32 %r13, %r11, %r12;
cvt.s64.s32	%rd31, %r13;
mul.lo.s64 %rd32, %rd31, %rd19;
add.s64 %rd33, %rd32, %rd8;
selp.b64	%rd11, %rd33, %rd30, %p5;
mov.u32 %r15, %tid.x;
cvt.s64.s32	%rd42, %r15;
setp.ge.u64	%p6, %rd42, %rd20;
@%p6 bra BB4_7;

cvta.to.global.u64 %rd13, %rd23;
cvta.to.global.u64 %rd14, %rd22;
mul.lo.s64 %rd15, %rd11, %rd20;
mov.u32 %r2, %ntid.x;

BB4_6:
add.s64 %rd34, %rd42, %rd10;
shl.b64 %rd35, %rd34, 2;
add.s64 %rd36, %rd14, %rd35;
ld.global.u32 %r14, [%rd36];
add.s64 %rd37, %rd42, %rd15;
shl.b64 %rd38, %rd37, 2;
add.s64 %rd39, %rd13, %rd38;
st.global.u32 [%rd39], %r14;
add.s32 %r15, %r2, %r15;
cvt.s64.s32	%rd42, %r15;
setp.lt.u64	%p7, %rd42, %rd20;
@%p7 bra BB4_6;

BB4_7:
ret;
}


.visible .entry _ZN6caffe281_GLOBAL__N__57_tmpxft_0000723f_00000000_7_reverse_packed_segs_op_cpp1_ii_4f215ff828ReversePackedSegments_kernelIilEEvmmmPKT0_PKT_PS5_(
.param .u64 _ZN6caffe281_GLOBAL__N__57_tmpxft_0000723f_00000000_7_reverse_packed_segs_op_cpp1_ii_4f215ff828ReversePackedSegments_kernelIilEEvmmmPKT0_PKT_PS5__param_0,
.param .u64 _ZN6caffe281_GLOBAL__N__57_tmpxft_0000723f_00000000_7_reverse_packed_segs_op_cpp1_ii_4f215ff828ReversePackedSegments_kernelIilEEvmmmPKT0_PKT_PS5__param_1,
.param .u64 _ZN6caffe281_GLOBAL__N__57_tmpxft_0000723f_00000000_7_reverse_packed_segs_op_cpp1_ii_4f215ff828ReversePackedSegments_kernelIilEEvmmmPKT0_PKT_PS5__param_2,
.param .u64 _ZN6caffe281_GLOBAL__N__57_tmpxft_0000723f_00000000_7_reverse_packed_segs_op_cpp1_ii_4f215ff828ReversePackedSegments_kernelIilEEvmmmPKT0_PKT_PS5__param_3,
.param .u64 _ZN6caffe281_GLOBAL__N__57_tmpxft_0000723f_00000000_7_reverse_packed_segs_op_cpp1_ii_4f215ff828ReversePackedSegments_kernelIilEEvmmmPKT0_PKT_PS5__param_4,
.param .u64 _ZN6caffe281_GLOBAL__N__57_tmpxft_0000723f_00000000_7_reverse_packed_segs_op_cpp1_ii_4f215ff828ReversePackedSegments_kernelIilEEvmmmPKT0_PKT_PS5__param_5
)
{
.reg .pred %p<8>;
.reg .b32 %r<14>;
.reg .b64 %rd<48>;


ld.param.u64 %rd21, [_ZN6caffe281_GLOBAL__N__57_tmpxft_0000723f_00000000_7_reverse_packed_segs_op_cpp1_ii_4f215ff828ReversePackedSegments_kernelIilEEvmmmPKT0_PKT_PS5__param_0];
ld.param.u64 %rd22, [_ZN6caffe281_GLOBAL__N__57_tmpxft_0000723f_00000000_7_reverse_packed_segs_op_cpp1_ii_4f215ff828ReversePackedSegments_kernelIilEEvmmmPKT0_PKT_PS5__param_1];
ld.param.u64 %rd23, [_ZN6caffe281_GLOBAL__N__57_tmpxft_0000723f_00000000_7_reverse_packed_segs_op_cpp1_ii_4f215ff828ReversePackedSegments_kernelIilEEvmmmPKT0_PKT_PS5__param_2];
ld.param.u64 %rd24, [_ZN6caffe281_GLOBAL__N__57_tmpxft_0000723f_00000000_7_reverse_packed_segs_op_cpp1_ii_4f215ff828ReversePackedSegments_kernelIilEEvmmmPKT0_PKT_PS5__param_3];
ld.param.u64 %rd25, [_ZN6caffe281_GLOBAL__N__57_tmpxft_0000723f_00000000_7_reverse_packed_segs_op_cpp1_ii_4f215ff828ReversePackedSegments_kernelIilEEvmmmPKT0_PKT_PS5__param_4];
ld.param.u64 %rd26, [_ZN6caffe281_GLOBAL__N__57_tmpxft_0000723f_00000000_7_reverse_packed_segs_op_cpp1_ii_4f215ff828ReversePackedSegments_kernelIilEEvmmmPKT0_PKT_PS5__param_5];
mov.u32 %r5, %ctaid.x;
cvt.s64.s32	%rd1, %r5;
or.b64 %rd27, %rd1, %rd21;
and.b64 %rd28, %rd27, -4294967296;
setp.eq.s64	%p1, %rd28, 0;
@%p1 bra BB5_2;

div.u64 %rd44, %rd1, %rd21;
rem.u64 %rd45, %rd1, %rd21;
bra.uni BB5_3;

BB5_2:
cvt.u32.u64	%r6, %rd21;
cvt.u32.u64	%r7, %rd1;
div.u32 %r8, %r7, %r6;
rem.u32 %r9, %r7, %r6;
cvt.u64.u32	%rd44, %r8;
cvt.u64.u32	%rd45, %r9;

BB5_3:
cvt.s64.s32 %rd8, %rd44;
cvt.s64.s32 %rd9, %rd45;
setp.ge.u64	%p2, %rd9, %rd21;
setp.ge.u64	%p3, %rd8, %rd22;
or.pred %p4, %p2, %p3;
@%p4 bra BB5_9;

cvt.u32.u64	%r10, %rd45;
cvta.to.global.u64 %rd29, %rd24;
shl.b64 %rd30, %rd8, 3;
add.s64 %rd31, %rd29, %rd30;
ld.global.u64 %rd10, [%rd31];
cvt.u32.u64	%r11, %rd10;
mul.lo.s64 %rd32, %rd9, %rd22;
add.s64 %rd11, %rd32, %rd8;
setp.ge.s32	%p5, %r10, %r11;
mov.u64 %rd46, %rd11;
@%p5 bra BB5_6;

mov.u64 %rd33, 4294967295;
sub.s64 %rd34, %rd33, %rd45;
add.s64 %rd35, %rd34, %rd10;
cvt.s64.s32 %rd36, %rd35;
mul.lo.s64 %rd37, %rd36, %rd22;
add.s64 %rd12, %rd37, %rd8;
mov.u64 %rd46, %rd12;

BB5_6:
mov.u64 %rd13, %rd46;
mov.u32 %r13, %tid.x;
cvt.s64.s32	%rd47, %r13;
setp.ge.u64	%p6, %rd47, %rd23;
@%p6 bra BB5_9;

cvta.to.global.u64 %rd15, %rd26;
cvta.to.global.u64 %rd16, %rd25;
mul.lo.s64 %rd17, %rd11, %rd23;
mul.lo.s64 %rd18, %rd13, %rd23;
mov.u32 %r2, %ntid.x;

BB5_8:
add.s64 %rd38, %rd47, %rd17;
shl.b64 %rd39, %rd38, 2;
add.s64 %rd40, %rd16, %rd39;
ld.global.u32 %r12, [%rd40];
add.s64 %rd41, %rd47, %rd18;
shl.b64 %rd42, %rd41, 2;
add.s64 %rd43, %rd15, %rd42;
st.global.u32 [%rd43], %r12;
add.s32 %r13, %r2, %r13;
cvt.s64.s32	%rd47, %r13;
setp.lt.u64	%p7, %rd47, %rd23;
@%p7 bra BB5_8;

BB5_9:
ret;
}


.visible .entry _ZN6caffe281_GLOBAL__N__57_tmpxft_0000723f_00000000_7_reverse_packed_segs_op_cpp1_ii_4f215ff828ReversePackedSegments_kernelIliEEvmmmPKT0_PKT_PS5_(
.param .u64 _ZN6caffe281_GLOBAL__N__57_tmpxft_0000723f_00000000_7_reverse_packed_segs_op_cpp1_ii_4f215ff828ReversePackedSegments_kernelIliEEvmmmPKT0_PKT_PS5__param_0,
.param .u64 _ZN6caffe281_GLOBAL__N__57_tmpxft_0000723f_00000000_7_reverse_packed_segs_op_cpp1_ii_4f215ff828ReversePackedSegments_kernelIliEEvmmmPKT0_PKT_PS5__param_1,
.param .u64 _ZN6caffe281_GLOBAL__N__57_tmpxft_0000723f_00000000_7_reverse_packed_segs_op_cpp1_ii_4f215ff828ReversePackedSegments_kernelIliEEvmmmPKT0_PKT_PS5__param_2,
.param .u64 _ZN6caffe281_GLOBAL__N__57_tmpxft_0000723f_00000000_7_reverse_packed_segs_op_cpp1_ii_4f215ff828ReversePackedSegments_kernelIliEEvmmmPKT0_PKT_PS5__param_3,
.param .u64 _ZN6caffe281_GLOBAL__N__57_tmpxft_0000723f_00000000_7_reverse_packed_segs_op_cpp1_ii_4f215ff828ReversePackedSegments_kernelIliEEvmmmPKT0_PKT_PS5__param_4,
.param .u64 _ZN6caffe281_GLOBAL__N__57_tmpxft_0000723f_00000000_7_reverse_packed_segs_op_cpp1_ii_4f215ff828ReversePackedSegments_kernelIliEEvmmmPKT0_PKT_PS5__param_5
)
{
.reg .pred %p<8>;
.reg .b32 %r<15>;
.reg .b64 %rd<44>;


ld.param.u64 %rd18, [_ZN6caffe281_GLOBAL__N__57_tmpxft_0000723f_00000000_7_reverse_packed_segs_op_cpp1_ii_4f215ff828ReversePackedSegments_kernelIliEEvmmmPKT0_PKT_PS5__param_0];
ld.param.u64 %rd19, [_ZN6caffe281_GLOBAL__N__57_tmpxft_0000723f_00000000_7_reverse_packed_segs_op_cpp1_ii_4f215ff828ReversePackedSegments_kernelIliEEvmmmPKT0_PKT_PS5__param_1];
ld.param.u64 %rd20, [_ZN6caffe281_GLOBAL__N__57_tmpxft_0000723f_00000000_7_reverse_packed_segs_op_cpp1_ii_4f215ff828ReversePackedSegments_kernelIliEEvmmmPKT0_PKT_PS5__param_2];
ld.param.u64 %rd21, [_ZN6caffe281_GLOBAL__N__57_tmpxft_0000723f_00000000_7_reverse_packed_segs_op_cpp1_ii_4f215ff828ReversePackedSegments_kernelIliEEvmmmPKT0_PKT_PS5__param_3];
ld.param.u64 %rd22, [_ZN6caffe281_GLOBAL__N__57_tmpxft_0000723f_00000000_7_reverse_packed_segs_op_cpp1_ii_4f215ff828ReversePackedSegments_kernelIliEEvmmmPKT0_PKT_PS5__param_4];
ld.param.u64 %rd23, [_ZN6caffe281_GLOBAL__N__57_tmpxft_0000723f_00000000_7_reverse_packed_segs_op_cpp1_ii_4f215ff828ReversePackedSegments_kernelIliEEvmmmPKT0_PKT_PS5__param_5];
mov.u32 %r5, %ctaid.x;
cvt.s64.s32	%rd1, %r5;
or.b64 %rd24, %rd1, %rd18;
and.b64 %rd25, %rd24, -4294967296;
setp.eq.s64	%p1, %rd25, 0;
@%p1 bra BB6_2;

div.u64 %rd41, %rd1, %rd18;
rem.u64 %rd42, %rd1, %rd18;
bra.uni BB6_3;

BB6_2:
cvt.u32.u64	%r6, %rd18;
cvt.u32.u64	%r7, %rd1;
div.u32 %r8, %r7, %r6;
rem.u32 %r9, %r7, %r6;
cvt.u64.u32	%rd41, %r8;
cvt.u64.u32	%rd42, %r9;

BB6_3:
cvt.s64.s32 %rd8, %rd41;
cvt.s64.s32 %rd9, %rd42;
setp.ge.u64	%p2, %rd9, %rd18;
setp.ge.u64	%p3, %rd8, %rd19;
or.pred %p4, %p2, %p3;
@%p4 bra BB6_7;

cvt.u32.u64	%r10, %rd42;
cvta.to.global.u64 %rd26, %rd21;
shl.b64 %rd27, %rd8, 2;
add.s64 %rd28, %rd26, %rd27;
mul.lo.s64 %rd29, %rd9, %rd19;
add.s64 %rd30, %rd29, %rd8;
mul.lo.s64 %rd10, %rd30, %rd20;
ld.global.u32 %r11, [%rd28];
setp.lt.s32	%p5, %r10, %r11;
not.b32 %r12, %r10;
add.s32 %r13, %r11, %r12;
cvt.s64.s32	%rd31, %r13;
mul.lo.s64 %rd32, %rd31, %rd19;
add.s64 %rd33, %rd32, %rd8;
selp.b64	%rd11, %rd33, %rd30, %p5;
mov.u32 %r14, %tid.x;
cvt.s64.s32	%rd43, %r14;
setp.ge.u64	%p6, %rd43, %rd20;
@%p6 bra BB6_7;

cvta.to.global.u64 %rd13, %rd23;
cvta.to.global.u64 %rd14, %rd22;
mul.lo.s64 %rd15, %rd11, %rd20;
mov.u32 %r2, %ntid.x;

BB6_6:
add.s64 %rd34, %rd43, %rd10;
shl.b64 %rd35, %rd34, 3;
add.s64 %rd36, %rd14, %rd35;
ld.global.u64 %rd37, [%rd36];
add.s64 %rd38, %rd43, %rd15;
shl.b64 %rd39, %rd38, 3;
add.s64 %rd40, %rd13, %rd39;
st.global.u64 [%rd40], %rd37;
add.s32 %r14, %r2, %r14;
cvt.s64.s32	%rd43, %r14;
setp.lt.u64	%p7, %rd43, %rd20;
@%p7 bra BB6_6;

BB6_7:
ret;
}


.visible .entry _ZN6caffe281_GLOBAL__N__57_tmpxft_0000723f_00000000_7_reverse_packed_segs_op_cpp1_ii_4f215ff828ReversePackedSegments_kernelIllEEvmmmPKT0_PKT_PS5_(
.param .u64 _ZN6caffe281_GLOBAL__N__57_tmpxft_0000723f_00000000_7_reverse_packed_segs_op_cpp1_ii_4f215ff828ReversePackedSegments_kernelIllEEvmmmPKT0_PKT_PS5__param_0,
.param .u64 _ZN6caffe281_GLOBAL__N__57_tmpxft_0000723f_00000000_7_reverse_packed_segs_op_cpp1_ii_4f215ff828ReversePackedSegments_kernelIllEEvmmmPKT0_PKT_PS5__param_1,
.param .u64 _ZN6caffe281_GLOBAL__N__57_tmpxft_0000723f_00000000_7_reverse_packed_segs_op_cpp1_ii_4f215ff828ReversePackedSegments_kernelIllEEvmmmPKT0_PKT_PS5__param_2,
.param .u64 _ZN6caffe281_GLOBAL__N__57_tmpxft_0000723f_00000000_7_reverse_packed_segs_op_cpp1_ii_4f215ff828ReversePackedSegments_kernelIllEEvmmmPKT0_PKT_PS5__param_3,
.param .u64 _ZN6caffe281_GLOBAL__N__57_tmpxft_0000723f_00000000_7_reverse_packed_segs_op_cpp1_ii_4f215ff828ReversePackedSegments_kernelIllEEvmmmPKT0_PKT_PS5__param_4,
.param .u64 _ZN6caffe281_GLOBAL__N__57_tmpxft_0000723f_00000000_7_reverse_packed_segs_op_cpp1_ii_4f215ff828ReversePackedSegments_kernelIllEEvmmmPKT0_PKT_PS5__param_5
)
{
.reg .pred %p<8>;
.reg .b32 %r<13>;
.reg .b64 %rd<49>;


ld.param.u64 %rd21, [_ZN6caffe281_GLOBAL__N__57_tmpxft_0000723f_00000000_7_reverse_packed_segs_op_cpp1_ii_4f215ff828ReversePackedSegments_kernelIllEEvmmmPKT0_PKT_PS5__param_0];
ld.param.u64 %rd22, [_ZN6caffe281_GLOBAL__N__57_tmpxft_0000723f_00000000_7_reverse_packed_segs_op_cpp1_ii_4f215ff828ReversePackedSegments_kernelIllEEvmmmPKT0_PKT_PS5__param_1];
ld.param.u64 %rd23, [_ZN6caffe281_GLOBAL__N__57_tmpxft_0000723f_00000000_7_reverse_packed_segs_op_cpp1_ii_4f215ff828ReversePackedSegments_kernelIllEEvmmmPKT0_PKT_PS5__param_2];
ld.param.u64 %rd24, [_ZN6caffe281_GLOBAL__N__57_tmpxft_0000723f_00000000_7_reverse_packed_segs_op_cpp1_ii_4f215ff828ReversePackedSegments_kernelIllEEvmmmPKT0_PKT_PS5__param_3];
ld.param.u64 %rd25, [_ZN6caffe281_GLOBAL__N__57_tmpxft_0000723f_00000000_7_reverse_packed_segs_op_cpp1_ii_4f215ff828ReversePackedSegments_kernelIllEEvmmmPKT0_PKT_PS5__param_4];
ld.param.u64 %rd26, [_ZN6caffe281_GLOBAL__N__57_tmpxft_0000723f_00000000_7_reverse_packed_segs_op_cpp1_ii_4f215ff828ReversePackedSegments_kernelIllEEvmmmPKT0_PKT_PS5__param_5];
mov.u32 %r5, %ctaid.x;
cvt.s64.s32	%rd1, %r5;
or.b64 %rd27, %rd1, %rd21;
and.b64 %rd28, %rd27, -4294967296;
setp.eq.s64	%p1, %rd28, 0;
@%p1 bra BB7_2;

div.u64 %rd45, %rd1, %rd21;
rem.u64 %rd46, %rd1, %rd21;
bra.uni BB7_3;

BB7_2:
cvt.u32.u64	%r6, %rd21;
cvt.u32.u64	%r7, %rd1;
div.u32 %r8, %r7, %r6;
rem.u32 %r9, %r7, %r6;
cvt.u64.u32	%rd45, %r8;
cvt.u64.u32	%rd46, %r9;

BB7_3:
cvt.s64.s32 %rd8, %rd45;
cvt.s64.s32 %rd9, %rd46;
setp.ge.u64	%p2, %rd9, %rd21;
setp.ge.u64	%p3, %rd8, %rd22;
or.pred %p4, %p2, %p3;
@%p4 bra BB7_9;

cvt.u32.u64	%r10, %rd46;
cvta.to.global.u64 %rd29, %rd24;
shl.b64 %rd30, %rd8, 3;
add.s64 %rd31, %rd29, %rd30;
ld.global.u64 %rd10, [%rd31];
cvt.u32.u64	%r11, %rd10;
mul.lo.s64 %rd32, %rd9, %rd22;
add.s64 %rd11, %rd32, %rd8;
setp.ge.s32	%p5, %r10, %r11;
mov.u64 %rd47, %rd11;
@%p5 bra BB7_6;

mov.u64 %rd33, 4294967295;
sub.s64 %rd34, %rd33, %rd46;
add.s64 %rd35, %rd34, %rd10;
cvt.s64.s32 %rd36, %rd35;
mul.lo.s64 %rd37, %rd36, %rd22;
add.s64 %rd12, %rd37, %rd8;
mov.u64 %rd47, %rd12;

BB7_6:
mov.u64 %rd13, %rd47;
mov.u32 %r12, %tid.x;
cvt.s64.s32	%rd48, %r12;
setp.ge.u64	%p6, %rd48, %rd23;
@%p6 bra BB7_9;

cvta.to.global.u64 %rd15, %rd26;
cvta.to.global.u64 %rd16, %rd25;
mul.lo.s64 %rd17, %rd11, %rd23;
mul.lo.s64 %rd18, %rd13, %rd23;
mov.u32 %r2, %ntid.x;

BB7_8:
add.s64 %rd38, %rd48, %rd17;
shl.b64 %rd39, %rd38, 3;
add.s64 %rd40, %rd16, %rd39;
ld.global.u64 %rd41, [%rd40];
add.s64 %rd42, %rd48, %rd18;
shl.b64 %rd43, %rd42, 3;
add.s64 %rd44, %rd15, %rd43;
st.global.u64 [%rd44], %rd41;
add.s32 %r12, %r2, %r12;
cvt.s64.s32	%rd48, %r12;
setp.lt.u64	%p7, %rd48, %rd23;
@%p7 bra BB7_8;

BB7_9:
ret;
}


.visible .entry _ZN6caffe281_GLOBAL__N__57_tmpxft_0000723f_00000000_7_reverse_packed_segs_op_cpp1_ii_4f215ff828ReversePackedSegments_kernelIbiEEvmmmPKT0_PKT_PS5_(
.param .u64 _ZN6caffe281_GLOBAL__N__57_tmpxft_0000723f_00000000_7_reverse_packed_segs_op_cpp1_ii_4f215ff828ReversePackedSegments_kernelIbiEEvmmmPKT0_PKT_PS5__param_0,
.param .u64 _ZN6caffe281_GLOBAL__N__57_tmpxft_0000723f_00000000_7_reverse_packed_segs_op_cpp1_ii_4f215ff828ReversePackedSegments_kernelIbiEEvmmmPKT0_PKT_PS5__param_1,
.param .u64 _ZN6caffe281_GLOBAL__N__57_tmpxft_0000723f_00000000_7_reverse_packed_segs_op_cpp1_ii_4f215ff828ReversePackedSegments_kernelIbiEEvmmmPKT0_PKT_PS5__param_2,
.param .u64 _ZN6caffe281_GLOBAL__N__57_tmpxft_0000723f_00000000_7_reverse_packed_segs_op_cpp1_ii_4f215ff828ReversePackedSegments_kernelIbiEEvmmmPKT0_PKT_PS5__param_3,
.param .u64 _ZN6caffe281_GLOBAL__N__57_tmpxft_0000723f_00000000_7_reverse_packed_segs_op_cpp1_ii_4f215ff828ReversePackedSegments_kernelIbiEEvmmmPKT0_PKT_PS5__param_4,
.param .u64 _ZN6caffe281_GLOBAL__N__57_tmpxft_0000723f_00000000_7_reverse_packed_segs_op_cpp1_ii_4f215ff828ReversePackedSegments_kernelIbiEEvmmmPKT0_PKT_PS5__param_5
)
{
.reg .pred %p<8>;
.reg .b16 %rs<2>;
.reg .b32 %r<15>;
.reg .b64 %rd<41>;


ld.param.u64 %rd18, [_ZN6caffe281_GLOBAL__N__57_tmpxft_0000723f_00000000_7_reverse_packed_segs_op_cpp1_ii_4f215ff828ReversePackedSegments_kernelIbiEEvmmmPKT0_PKT_PS5__param_0];
ld.param.u64 %rd19, [_ZN6caffe281_GLOBAL__N__57_tmpxft_0000723f_00000000_7_reverse_packed_segs_op_cpp1_ii_4f215ff828ReversePackedSegments_kernelIbiEEvmmmPKT0_PKT_PS5__param_1];
ld.param.u64 %rd20, [_ZN6caffe281_GLOBAL__N__57_tmpxft_0000723f_00000000_7_reverse_packed_segs_op_cpp1_ii_4f215ff828ReversePackedSegments_kernelIbiEEvmmmPKT0_PKT_PS5__param_2];
ld.param.u64 %rd21, [_ZN6caffe281_GLOBAL__N__57_tmpxft_0000723f_00000000_7_reverse_packed_segs_op_cpp1_ii_4f215ff828ReversePackedSegments_kernelIbiEEvmmmPKT0_PKT_PS5__param_3];
ld.param.u64 %rd22, [_ZN6caffe281_GLOBAL__N__57_tmpxft_0000723f_00000000_7_reverse_packed_segs_op_cpp1_ii_4f215ff828ReversePackedSegments_kernelIbiEEvmmmPKT0_PKT_PS5__param_4];
ld.param.u64 %rd23, [_ZN6caffe281_GLOBAL__N__57_tmpxft_0000723f_00000000_7_reverse_packed_segs_op_cpp1_ii_4f215ff828ReversePackedSegments_kernelIbiEEvmmmPKT0_PKT_PS5__param_5];
mov.u32 %r5, %ctaid.x;
cvt.s64.s32	%rd1, %r5;
or.b64 %rd24, %rd1, %rd18;
and.b64 %rd25, %rd24, -4294967296;
setp.eq.s64	%p1, %rd25, 0;
@%p1 bra BB8_2;

div.u64 %rd38, %rd1, %rd18;
rem.u64 %rd39, %rd1, %rd18;
bra.uni BB8_3;

BB8_2:
cvt.u32.u64	%r6, %rd18;
cvt.u32.u64	%r7, %rd1;
div.u32 %r8, %r7, %r6;
rem.u32 %r9, %r7, %r6;
cvt.u64.u32	%rd38, %r8;
cvt.u64.u32	%rd39, %r9;

BB8_3:
cvt.s64.s32 %rd8, %rd38;
cvt.s64.s32 %rd9, %rd39;
setp.ge.u64	%p2, %rd9, %rd18;
setp.ge.u64	%p3, %rd8, %rd19;
or.pred %p4, %p2, %p3;
@%p4 bra BB8_7;

cvt.u32.u64	%r10, %rd39;
cvta.to.global.u64 %rd26, %rd21;
shl.b64 %rd27, %rd8, 2;
add.s64 %rd28, %rd26, %rd27;
mul.lo.s64 %rd29, %rd9, %rd19;
add.s64 %rd30, %rd29, %rd8;
mul.lo.s64 %rd10, %rd30, %rd20;
ld.global.u32 %r11, [%rd28];
setp.lt.s32	%p5, %r10, %r11;
not.b32 %r12, %r10;
add.s32 %r13, %r11, %r12;
cvt.s64.s32	%rd31, %r13;
mul.lo.s64 %rd32, %rd31, %rd19;
add.s64 %rd33, %rd32, %rd8;
selp.b64	%rd11, %rd33, %rd30, %p5;
mov.u32 %r14, %tid.x;
cvt.s64.s32	%rd40, %r14;
setp.ge.u64	%p6, %rd40, %rd20;
@%p6 bra BB8_7;

cvta.to.global.u64 %rd13, %rd23;
cvta.to.global.u64 %rd14, %rd22;
mul.lo.s64 %rd15, %rd11, %rd20;
mov.u32 %r2, %ntid.x;

BB8_6:
add.s64 %rd34, %rd40, %rd10;
add.s64 %rd35, %rd14, %rd34;
ld.global.u8 %rs1, [%rd35];
add.s64 %rd36, %rd40, %rd15;
add.s64 %rd37, %rd13, %rd36;
st.global.u8 [%rd37], %rs1;
add.s32 %r14, %r2, %r14;
cvt.s64.s32	%rd40, %r14;
setp.lt.u64	%p7, %rd40, %rd20;
@%p7 bra BB8_6;

BB8_7:
ret;
}


.visible .entry _ZN6caffe281_GLOBAL__N__57_tmpxft_0000723f_00000000_7_reverse_packed_segs_op_cpp1_ii_4f215ff828ReversePackedSegments_kernelIblEEvmmmPKT0_PKT_PS5_(
.param .u64 _ZN6caffe281_GLOBAL__N__57_tmpxft_0000723f_00000000_7_reverse_packed_segs_op_cpp1_ii_4f215ff828ReversePackedSegments_kernelIblEEvmmmPKT0_PKT_PS5__param_0,
.param .u64 _ZN6caffe281_GLOBAL__N__57_tmpxft_0000723f_00000000_7_reverse_packed_segs_op_cpp1_ii_4f215ff828ReversePackedSegments_kernelIblEEvmmmPKT0_PKT_PS5__param_1,
.param .u64 _ZN6caffe281_GLOBAL__N__57_tmpxft_0000723f_00000000_7_reverse_packed_segs_op_cpp1_ii_4f215ff828ReversePackedSegments_kernelIblEEvmmmPKT0_PKT_PS5__param_2,
.param .u64 _ZN6caffe281_GLOBAL__N__57_tmpxft_0000723f_00000000_7_reverse_packed_segs_op_cpp1_ii_4f215ff828ReversePackedSegments_kernelIblEEvmmmPKT0_PKT_PS5__param_3,
.param .u64 _ZN6caffe281_GLOBAL__N__57_tmpxft_0000723f_00000000_7_reverse_packed_segs_op_cpp1_ii_4f215ff828ReversePackedSegments_kernelIblEEvmmmPKT0_PKT_PS5__param_4,
.param .u64 _ZN6caffe281_GLOBAL__N__57_tmpxft_0000723f_00000000_7_reverse_packed_segs_op_cpp1_ii_4f215ff828ReversePackedSegments_kernelIblEEvmmmPKT0_PKT_PS5__param_5
)
{
.reg .pred %p<8>;
.reg .b16 %rs<2>;
.reg .b32 %r<13>;
.reg .b64 %rd<46>;


ld.param.u64 %rd21, [_ZN6caffe281_GLOBAL__N__57_tmpxft_0000723f_00000000_7_reverse_packed_segs_op_cpp1_ii_4f215ff828ReversePackedSegments_kernelIblEEvmmmPKT0_PKT_PS5__param_0];
ld.param.u64 %rd22, [_ZN6caffe281_GLOBAL__N__57_tmpxft_0000723f_00000000_7_reverse_packed_segs_op_cpp1_ii_4f215ff828ReversePackedSegments_kernelIblEEvmmmPKT0_PKT_PS5__param_1];
ld.param.u64 %rd23, [_ZN6caffe281_GLOBAL__N__57_tmpxft_0000723f_00000000_7_reverse_packed_segs_op_cpp1_ii_4f215ff828ReversePackedSegments_kernelIblEEvmmmPKT0_PKT_PS5__param_2];
ld.param.u64 %rd24, [_ZN6caffe281_GLOBAL__N__57_tmpxft_0000723f_00000000_7_reverse_packed_segs_op_cpp1_ii_4f215ff828ReversePackedSegments_kernelIblEEvmmmPKT0_PKT_PS5__param_3];
ld.param.u64 %rd25, [_ZN6caffe281_GLOBAL__N__57_tmpxft_0000723f_00000000_7_reverse_packed_segs_op_cpp1_ii_4f215ff828ReversePackedSegments_kernelIblEEvmmmPKT0_PKT_PS5__param_4];
ld.param.u64 %rd26, [_ZN6caffe281_GLOBAL__N__57_tmpxft_0000723f_00000000_7_reverse_packed_segs_op_cpp1_ii_4f215ff828ReversePackedSegments_kernelIblEEvmmmPKT0_PKT_PS5__param_5];
mov.u32 %r5, %ctaid.x;
cvt.s64.s32	%rd1, %r5;
or.b64 %rd27, %rd1, %rd21;
and.b64 %rd28, %rd27, -4294967296;
setp.eq.s64	%p1, %rd28, 0;
@%p1 bra BB9_2;

div.u64 %rd42, %rd1, %rd21;
rem.u64 %rd43, %rd1, %rd21;
bra.uni BB9_3;

BB9_2:
cvt.u32.u64	%r6, %rd21;
cvt.u32.u64	%r7, %rd1;
div.u32 %r8, %r7, %r6;
rem.u32 %r9, %r7, %r6;
cvt.u64.u32	%rd42, %r8;
cvt.u64.u32	%rd43, %r9;

BB9_3:
cvt.s64.s32 %rd8, %rd42;
cvt.s64.s32 %rd9, %rd43;
setp.ge.u64	%p2, %rd9, %rd21;
setp.ge.u64	%p3, %rd8, %rd22;
or.pred %p4, %p2, %p3;
@%p4 bra BB9_9;

cvt.u32.u64	%r10, %rd43;
cvta.to.global.u64 %rd29, %rd24;
shl.b64 %rd30, %rd8, 3;
add.s64 %rd31, %rd29, %rd30;
ld.global.u64 %rd10, [%rd31];
cvt.u32.u64	%r11, %rd10;
mul.lo.s64 %rd32, %rd9, %rd22;
add.s64 %rd11, %rd32, %rd8;
setp.ge.s32	%p5, %r10, %r11;
mov.u64 %rd44, %rd11;
@%p5 bra BB9_6;

mov.u64 %rd33, 4294967295;
sub.s64 %rd34, %rd33, %rd43;
add.s64 %rd35, %rd34, %rd10;
cvt.s64.s32 %rd36, %rd35;
mul.lo.s64 %rd37, %rd36, %rd22;
add.s64 %rd12, %rd37, %rd8;
mov.u64 %rd44, %rd12;

BB9_6:
mov.u64 %rd13, %rd44;
mov.u32 %r12, %tid.x;
cvt.s64.s32	%rd45, %r12;
setp.ge.u64	%p6, %rd45, %rd23;
@%p6 bra BB9_9;

cvta.to.global.u64 %rd15, %rd26;
cvta.to.global.u64 %rd16, %rd25;
mul.lo.s64 %rd17, %rd11, %rd23;
mul.lo.s64 %rd18, %rd13, %rd23;
mov.u32 %r2, %ntid.x;

BB9_8:
add.s64 %rd38, %rd45, %rd17;
add.s64 %rd39, %rd16, %rd38;
ld.global.u8 %rs1, [%rd39];
add.s64 %rd40, %rd45, %rd18;
add.s64 %rd41, %rd15, %rd40;
st.global.u8 [%rd41], %rs1;
add.s32 %r12, %r2, %r12;
cvt.s64.s32	%rd45, %r12;
setp.lt.u64	%p7, %rd45, %rd23;
@%p7 bra BB9_8;

BB9_9:
ret;
}




// ===== COMPILED SASS (sm_100) =====

	.target	sm_100

	.elftype	@"ET_EXEC"


//--------------------- .note.nv.tkinfo           --------------------------
	.section	.note.nv.tkinfo,"",@"SHT_NOTE"
	.sectionflags	@"SHF_NOTE_NV_TKINFO"
	.tkinfo
        /*0018*/ 	.word	0x00000002
        /*0030*/ 	.string	""
        /*0030*/ 	.string	"ptxas"
        /*0030*/ 	.string	"Cuda compilation tools, release 13.0, V13.0.88"
        /*0030*/ 	.string	"Build cuda_13.0.r13.0/compiler.36424714_0"
        /*0030*/ 	.string	"-arch sm_100 "



//--------------------- .note.nv.cuinfo           --------------------------
	.section	.note.nv.cuinfo,"",@"SHT_NOTE"
	.sectionflags	@"SHF_NOTE_NV_CUINFO"
        /*0018*/ 	.short	0x0002
        /*001a*/ 	.short	0x003d
        /*001c*/ 	.short	0x0082
	.zero		2


//--------------------- .nv.info                  --------------------------
	.section	.nv.info,"",@"SHT_CUDA_INFO"
	.align	4


	//----- nvinfo : EIATTR_REGCOUNT
	.align		4
        /*0000*/ 	.byte	0x04, 0x2f
        /*0002*/ 	.short	(.L_13 - .L_12)
	.align		4
.L_12:
        /*0004*/ 	.word	index@(_ZN6caffe281_GLOBAL__N__57_tmpxft_0000723f_00000000_7_reverse_packed_segs_op_cpp1_ii_4f215ff828ReversePackedSegments_kernelIfiEEvmmmPKT0_PKT_PS5_)
        /*0008*/ 	.word	0x00000012


	//----- nvinfo : EIATTR_FRAME_SIZE
	.align		4
.L_13:
        /*000c*/ 	.byte	0x04, 0x11
        /*000e*/ 	.short	(.L_15 - .L_14)
	.align		4
.L_14:
        /*0010*/ 	.word	index@($__internal_19_$__cuda_sm20_rem_u64)
        /*0014*/ 	.word	0x00000000


	//----- nvinfo : EIATTR_FRAME_SIZE
	.align		4
.L_15:
        /*0018*/ 	.byte	0x04, 0x11
        /*001a*/ 	.short	(.L_17 - .L_16)
	.align		4
.L_16:
        /*001c*/ 	.word	index@($__internal_18_$__cuda_sm20_div_u64)
        /*0020*/ 	.word	0x00000000


	//----- nvinfo : EIATTR_FRAME_SIZE
	.align		4
.L_17:
        /*0024*/ 	.byte	0x04, 0x11
        /*0026*/ 	.short	(.L_19 - .L_18)
	.align		4
.L_18:
        /*0028*/ 	.word	index@(_ZN6caffe281_GLOBAL__N__57_tmpxft_0000723f_00000000_7_reverse_packed_segs_op_cpp1_ii_4f215ff828ReversePackedSegments_kernelIfiEEvmmmPKT0_PKT_PS5_)
        /*002c*/ 	.word	0x00000000


	//----- nvinfo : EIATTR_REGCOUNT
	.align		4
.L_19:
        /*0030*/ 	.byte	0x04, 0x2f
        /*0032*/ 	.short	(.L_21 - .L_20)
	.align		4
.L_20:
        /*0034*/ 	.word	index@(_ZN6caffe281_GLOBAL__N__57_tmpxft_0000723f_00000000_7_reverse_packed_segs_op_cpp1_ii_4f215ff828ReversePackedSegments_kernelIflEEvmmmPKT0_PKT_PS5_)
        /*0038*/ 	.word	0x00000012


	//----- nvinfo : EIATTR_FRAME_SIZE
	.align		4
.L_21:
        /*003c*/ 	.byte	0x04, 0x11
        /*003e*/ 	.short	(.L_23 - .L_22)
	.align		4
.L_22:
        /*0040*/ 	.word	index@($__internal_17_$__cuda_sm20_rem_u64)
        /*0044*/ 	.word	0x00000000


	//----- nvinfo : EIATTR_FRAME_SIZE
	.align		4
.L_23:
        /*0048*/ 	.byte	0x04, 0x11
        /*004a*/ 	.short	(.L_25 - .L_24)
	.align		4
.L_24:
        /*004c*/ 	.word	index@($__internal_16_$__cuda_sm20_div_u64)
        /*0050*/ 	.word	0x00000000


	//----- nvinfo : EIATTR_FRAME_SIZE
	.align		4
.L_25:
        /*0054*/ 	.byte	0x04, 0x11
        /*0056*/ 	.short	(.L_27 - .L_26)
	.align		4
.L_26:
        /*0058*/ 	.word	index@(_ZN6caffe281_GLOBAL__N__57_tmpxft_0000723f_00000000_7_reverse_packed_segs_op_cpp1_ii_4f215ff828ReversePackedSegments_kernelIflEEvmmmPKT0_PKT_PS5_)
        /*005c*/ 	.word	0x00000000


	//----- nvinfo : EIATTR_REGCOUNT
	.align		4
.L_27:
        /*0060*/ 	.byte	0x04, 0x2f
        /*0062*/ 	.short	(.L_29 - .L_28)
	.align		4
.L_28:
        /*0064*/ 	.word	index@(_ZN6caffe281_GLOBAL__N__57_tmpxft_0000723f_00000000_7_reverse_packed_segs_op_cpp1_ii_4f215ff828ReversePackedSegments_kernelIdiEEvmmmPKT0_PKT_PS5_)
        /*0068*/ 	.word	0x00000014


	//----- nvinfo : EIATTR_FRAME_SIZE
	.align		4
.L_29:
        /*006c*/ 	.byte	0x04, 0x11
        /*006e*/ 	.short	(.L_31 - .L_30)
	.align		4
.L_30:
        /*0070*/ 	.word	index@($__internal_15_$__cuda_sm20_rem_u64)
        /*0074*/ 	.word	0x00000000


	//----- nvinfo : EIATTR_FRAME_SIZE
	.align		4
.L_31:
        /*0078*/ 	.byte	0x04, 0x11
        /*007a*/ 	.short	(.L_33 - .L_32)
	.align		4
.L_32:
        /*007c*/ 	.word	index@($__internal_14_$__cuda_sm20_div_u64)
        /*0080*/ 	.word	0x00000000


	//----- nvinfo : EIATTR_FRAME_SIZE
	.align		4
.L_33:
        /*0084*/ 	.byte	0x04, 0x11
        /*0086*/ 	.short	(.L_35 - .L_34)
	.align		4
.L_34:
        /*0088*/ 	.word	index@(_ZN6caffe281_GLOBAL__N__57_tmpxft_0000723f_00000000_7_reverse_packed_segs_op_cpp1_ii_4f215ff828ReversePackedSegments_kernelIdiEEvmmmPKT0_PKT_PS5_)
        /*008c*/ 	.word	0x00000000


	//----- nvinfo : EIATTR_REGCOUNT
	.align		4
.L_35:
        /*0090*/ 	.byte	0x04, 0x2f
        /*0092*/ 	.short	(.L_37 - .L_36)
	.align		4
.L_36:
        /*0094*/ 	.word	index@(_ZN6caffe281_GLOBAL__N__57_tmpxft_0000723f_00000000_7_reverse_packed_segs_op_cpp1_ii_4f215ff828ReversePackedSegments_kernelIdlEEvmmmPKT0_PKT_PS5_)
        /*0098*/ 	.word	0x00000012


	//----- nvinfo : EIATTR_FRAME_SIZE
	.align		4
.L_37:
        /*009c*/ 	.byte	0x04, 0x11
        /*009e*/ 	.short	(.L_39 - .L_38)
	.align		4
.L_38:
        /*00a0*/ 	.word	index@($__internal_13_$__cuda_sm20_rem_u64)
        /*00a4*/ 	.word	0x00000000


	//----- nvinfo : EIATTR_FRAME_SIZE
	.align		4
.L_39:
        /*00a8*/ 	.byte	0x04, 0x11
        /*00aa*/ 	.short	(.L_41 - .L_40)
	.align		4
.L_40:
        /*00ac*/ 	.word	index@($__internal_12_$__cuda_sm20_div_u64)
        /*00b0*/ 	.word	0x00000000


	//----- nvinfo : EIATTR_FRAME_SIZE
	.align		4
.L_41:
        /*00b4*/ 	.byte	0x04, 0x11
        /*00b6*/ 	.short	(.L_43 - .L_42)
	.align		4
.L_42:
        /*00b8*/ 	.word	index@(_ZN6caffe281_GLOBAL__N__57_tmpxft_0000723f_00000000_7_reverse_packed_segs_op_cpp1_ii_4f215ff828ReversePackedSegments_kernelIdlEEvmmmPKT0_PKT_PS5_)
        /*00bc*/ 	.word	0x00000000


	//----- nvinfo : EIATTR_REGCOUNT
	.align		4
.L_43:
        /*00c0*/ 	.byte	0x04, 0x2f
        /*00c2*/ 	.short	(.L_45 - .L_44)
	.align		4
.L_44:
        /*00c4*/ 	.word	index@(_ZN6caffe281_GLOBAL__N__57_tmpxft_0000723f_00000000_7_reverse_packed_segs_op_cpp1_ii_4f215ff828ReversePackedSegments_kernelIiiEEvmmmPKT0_PKT_PS5_)
        /*00c8*/ 	.word	0x00000012


	//----- nvinfo : EIATTR_FRAME_SIZE
	.align		4
.L_45:
        /*00cc*/ 	.byte	0x04, 0x11
        /*00ce*/ 	.short	(.L_47 - .L_46)
	.align		4
.L_46:
        /*00d0*/ 	.word	index@($__internal_11_$__cuda_sm20_rem_u64)
        /*00d4*/ 	.word	0x00000000


	//----- nvinfo : EIATTR_FRAME_SIZE
	.align		4
.L_47:
        /*00d8*/ 	.byte	0x04, 0x11
        /*00da*/ 	.short	(.L_49 - .L_48)
	.align		4
.L_48:
        /*00dc*/ 	.word	index@($__internal_10_$__cuda_sm20_div_u64)
        /*00e0*/ 	.word	0x00000000


	//----- nvinfo : EIATTR_FRAME_SIZE
	.align		4
.L_49:
        /*00e4*/ 	.byte	0x04, 0x11
        /*00e6*/ 	.short	(.L_51 - .L_50)
	.align		4
.L_50:
        /*00e8*/ 	.word	index@(_ZN6caffe281_GLOBAL__N__57_tmpxft_0000723f_00000000_7_reverse_packed_segs_op_cpp1_ii_4f215ff828ReversePackedSegments_kernelIiiEEvmmmPKT0_PKT_PS5_)
        /*00ec*/ 	.word	0x00000000


	//----- nvinfo : EIATTR_REGCOUNT
	.align		4
.L_51:
        /*00f0*/ 	.byte	0x04, 0x2f
        /*00f2*/ 	.short	(.L_53 - .L_52)
	.align		4
.L_52:
        /*00f4*/ 	.word	index@(_ZN6caffe281_GLOBAL__N__57_tmpxft_0000723f_00000000_7_reverse_packed_segs_op_cpp1_ii_4f215ff828ReversePackedSegments_kernelIilEEvmmmPKT0_PKT_PS5_)
        /*00f8*/ 	.word	0x00000012


	//----- nvinfo : EIATTR_FRAME_SIZE
	.align		4
.L_53:
        /*00fc*/ 	.byte	0x04, 0x11
        /*00fe*/ 	.short	(.L_55 - .L_54)
	.align		4
.L_54:
        /*0100*/ 	.word	index@($__internal_9_$__cuda_sm20_rem_u64)
        /*0104*/ 	.word	0x00000000


	//----- nvinfo : EIATTR_FRAME_SIZE
	.align		4
.L_55:
        /*0108*/ 	.byte	0x04, 0x11
        /*010a*/ 	.short	(.L_57 - .L_56)
	.align		4
.L_56:
        /*010c*/ 	.word	index@($__internal_8_$__cuda_sm20_div_u64)
        /*0110*/ 	.word	0x00000000


	//----- nvinfo : EIATTR_FRAME_SIZE
	.align		4
.L_57:
        /*0114*/ 	.byte	0x04, 0x11
        /*0116*/ 	.short	(.L_59 - .L_58)
	.align		4
.L_58:
        /*0118*/ 	.word	index@(_ZN6caffe281_GLOBAL__N__57_tmpxft_0000723f_00000000_7_reverse_packed_segs_op_cpp1_ii_4f215ff828ReversePackedSegments_kernelIilEEvmmmPKT0_PKT_PS5_)
        /*011c*/ 	.word	0x00000000


	//----- nvinfo : EIATTR_REGCOUNT
	.align		4
.L_59:
        /*0120*/ 	.byte	0x04, 0x2f
        /*0122*/ 	.short	(.L_61 - .L_60)
	.align		4
.L_60:
        /*0124*/ 	.word	index@(_ZN6caffe281_GLOBAL__N__57_tmpxft_0000723f_00000000_7_reverse_packed_segs_op_cpp1_ii_4f215ff828ReversePackedSegments_kernelIliEEvmmmPKT0_PKT_PS5_)
        /*0128*/ 	.word	0x00000014


	//----- nvinfo : EIATTR_FRAME_SIZE
	.align		4
.L_61:
        /*012c*/ 	.byte	0x04, 0x11
        /*012e*/ 	.short	(.L_63 - .L_62)
	.align		4
.L_62:
        /*0130*/ 	.word	index@($__internal_7_$__cuda_sm20_rem_u64)
        /*0134*/ 	.word	0x00000000


	//----- nvinfo : EIATTR_FRAME_SIZE
	.align		4
.L_63:
        /*0138*/ 	.byte	0x04, 0x11
        /*013a*/ 	.short	(.L_65 - .L_64)
	.align		4
.L_64:
        /*013c*/ 	.word	index@($__internal_6_$__cuda_sm20_div_u64)
        /*0140*/ 	.word	0x00000000


	//----- nvinfo : EIATTR_FRAME_SIZE
	.align		4
.L_65:
        /*0144*/ 	.byte	0x04, 0x11
        /*0146*/ 	.short	(.L_67 - .L_66)
	.align		4
.L_66:
        /*0148*/ 	.word	index@(_ZN6caffe281_GLOBAL__N__57_tmpxft_0000723f_00000000_7_reverse_packed_segs_op_cpp1_ii_4f215ff828ReversePackedSegments_kernelIliEEvmmmPKT0_PKT_PS5_)
        /*014c*/ 	.word	0x00000000


	//----- nvinfo : EIATTR_REGCOUNT
	.align		4
.L_67:
        /*0150*/ 	.byte	0x04, 0x2f
        /*0152*/ 	.short	(.L_69 - .L_68)
	.align		4
.L_68:
        /*0154*/ 	.word	index@(_ZN6caffe281_GLOBAL__N__57_tmpxft_0000723f_00000000_7_reverse_packed_segs_op_cpp1_ii_4f215ff828ReversePackedSegments_kernelIllEEvmmmPKT0_PKT_PS5_)
        /*0158*/ 	.word	0x00000012


	//----- nvinfo : EIATTR_FRAME_SIZE
	.align		4
.L_69:
        /*015c*/ 	.byte	0x04, 0x11
        /*015e*/ 	.short	(.L_71 - .L_70)
	.align		4
.L_70:
        /*0160*/ 	.word	index@($__internal_5_$__cuda_sm20_rem_u64)
        /*0164*/ 	.word	0x00000000


	//----- nvinfo : EIATTR_FRAME_SIZE
	.align		4
.L_71:
        /*0168*/ 	.byte	0x04, 0x11
        /*016a*/ 	.short	(.L_73 - .L_72)
	.align		4
.L_72:
        /*016c*/ 	.word	index@($__internal_4_$__cuda_sm20_div_u64)
        /*0170*/ 	.word	0x00000000


	//----- nvinfo : EIATTR_FRAME_SIZE
	.align		4
.L_73:
        /*0174*/ 	.byte	0x04, 0x11
        /*0176*/ 	.short	(.L_75 - .L_74)
	.align		4
.L_74:
        /*0178*/ 	.word	index@(_ZN6caffe281_GLOBAL__N__57_tmpxft_0000723f_00000000_7_reverse_packed_segs_op_cpp1_ii_4f215ff828ReversePackedSegments_kernelIllEEvmmmPKT0_PKT_PS5_)
        /*017c*/ 	.word	0x00000000


	//----- nvinfo : EIATTR_REGCOUNT
	.align		4
.L_75:
        /*0180*/ 	.byte	0x04, 0x2f
        /*0182*/ 	.short	(.L_77 - .L_76)
	.align		4
.L_76:
        /*0184*/ 	.word	index@(_ZN6caffe281_GLOBAL__N__57_tmpxft_0000723f_00000000_7_reverse_packed_segs_op_cpp1_ii_4f215ff828ReversePackedSegments_kernelIbiEEvmmmPKT0_PKT_PS5_)
        /*0188*/ 	.word	0x00000014


	//----- nvinfo : EIATTR_FRAME_SIZE
	.align		4
.L_77:
        /*018c*/ 	.byte	0x04, 0x11
        /*018e*/ 	.short	(.L_79 - .L_78)
	.align		4
.L_78:
        /*0190*/ 	.word	index@($__internal_3_$__cuda_sm20_rem_u64)
        /*0194*/ 	.word	0x00000000


	//----- nvinfo : EIATTR_FRAME_SIZE
	.align		4
.L_79:
        /*0198*/ 	.byte	0x04, 0x11
        /*019a*/ 	.short	(.L_81 - .L_80)
	.align		4
.L_80:
        /*019c*/ 	.word	index@($__internal_2_$__cuda_sm20_div_u64)
        /*01a0*/ 	.word	0x00000000


	//----- nvinfo : EIATTR_FRAME_SIZE
	.align		4
.L_81:
        /*01a4*/ 	.byte	0x04, 0x11
        /*01a6*/ 	.short	(.L_83 - .L_82)
	.align		4
.L_82:
        /*01a8*/ 	.word	index@(_ZN6caffe281_GLOBAL__N__57_tmpxft_0000723f_00000000_7_reverse_packed_segs_op_cpp1_ii_4f215ff828ReversePackedSegments_kernelIbiEEvmmmPKT0_PKT_PS5_)
        /*01ac*/ 	.word	0x00000000


	//----- nvinfo : EIATTR_REGCOUNT
	.align		4
.L_83:
        /*01b0*/ 	.byte	0x04, 0x2f
        /*01b2*/ 	.short	(.L_85 - .L_84)
	.align		4
.L_84:
        /*01b4*/ 	.word	index@(_ZN6caffe281_GLOBAL__N__57_tmpxft_0000723f_00000000_7_reverse_packed_segs_op_cpp1_ii_4f215ff828ReversePackedSegments_kernelIblEEvmmmPKT0_PKT_PS5_)
        /*01b8*/ 	.word	0x00000012


	//----- nvinfo : EIATTR_FRAME_SIZE
	.align		4
.L_85:
        /*01bc*/ 	.byte	0x04, 0x11
        /*01be*/ 	.short	(.L_87 - .L_86)
	.align		4
.L_86:
        /*01c0*/ 	.word	index@($__internal_1_$__cuda_sm20_rem_u64)
        /*01c4*/ 	.word	0x00000000


	//----- nvinfo : EIATTR_FRAME_SIZE
	.align		4
.L_87:
        /*01c8*/ 	.byte	0x04, 0x11
        /*01ca*/ 	.short	(.L_89 - .L_88)
	.align		4
.L_88:
        /*01cc*/ 	.word	index@($__internal_0_$__cuda_sm20_div_u64)
        /*01d0*/ 	.word	0x00000000


	//----- nvinfo : EIATTR_FRAME_SIZE
	.align		4
.L_89:
        /*01d4*/ 	.byte	0x04, 0x11
        /*01d6*/ 	.short	(.L_91 - .L_90)
	.align		4
.L_90:
        /*01d8*/ 	.word	index@(_ZN6caffe281_GLOBAL__N__57_tmpxft_0000723f_00000000_7_reverse_packed_segs_op_cpp1_ii_4f215ff828ReversePackedSegments_kernelIblEEvmmmPKT0_PKT_PS5_)
        /*01dc*/ 	.word	0x00000000


	//----- nvinfo : EIATTR_MIN_STACK_SIZE
	.align		4
.L_91:
        /*01e0*/ 	.byte	0x04, 0x12
        /*01e2*/ 	.short	(.L_93 - .L_92)
	.align		4
.L_92:
        /*01e4*/ 	.word	index@(_ZN6caffe281_GLOBAL__N__57_tmpxft_0000723f_00000000_7_reverse_packed_segs_op_cpp1_ii_4f215ff828ReversePackedSegments_kernelIblEEvmmmPKT0_PKT_PS5_)
        /*01e8*/ 	.word	0x00000000


	//----- nvinfo : EIATTR_MIN_STACK_SIZE
	.align		4
.L_93:
        /*01ec*/ 	.byte	0x04, 0x12
        /*01ee*/ 	.short	(.L_95 - .L_94)
	.align		4
.L_94:
        /*01f0*/ 	.word	index@(_ZN6caffe281_GLOBAL__N__57_tmpxft_0000723f_00000000_7_reverse_packed_segs_op_cpp1_ii_4f215ff828ReversePackedSegments_kernelIbiEEvmmmPKT0_PKT_PS5_)
        /*01f4*/ 	.word	0x00000000


	//----- nvinfo : EIATTR_MIN_STACK_SIZE
	.align		4
.L_95:
        /*01f8*/ 	.byte	0x04, 0x12
        /*01fa*/ 	.short	(.L_97 - .L_96)
	.align		4
.L_96:
        /*01fc*/ 	.word	index@(_ZN6caffe281_GLOBAL__N__57_tmpxft_0000723f_00000000_7_reverse_packed_segs_op_cpp1_ii_4f215ff828ReversePackedSegments_kernelIllEEvmmmPKT0_PKT_PS5_)
        /*0200*/ 	.word	0x00000000


	//----- nvinfo : EIATTR_MIN_STACK_SIZE
	.align		4
.L_97:
        /*0204*/ 	.byte	0x04, 0x12
        /*0206*/ 	.short	(.L_99 - .L_98)
	.align		4
.L_98:
        /*0208*/ 	.word	index@(_ZN6caffe281_GLOBAL__N__57_tmpxft_0000723f_00000000_7_reverse_packed_segs_op_cpp1_ii_4f215ff828ReversePackedSegments_kernelIliEEvmmmPKT0_PKT_PS5_)
        /*020c*/ 	.word	0x00000000


	//----- nvinfo : EIATTR_MIN_STACK_SIZE
	.align		4
.L_99:
        /*0210*/ 	.byte	0x04, 0x12
        /*0212*/ 	.short	(.L_101 - .L_100)
	.align		4
.L_100:
        /*0214*/ 	.word	index@(_ZN6caffe281_GLOBAL__N__57_tmpxft_0000723f_00000000_7_reverse_packed_segs_op_cpp1_ii_4f215ff828ReversePackedSegments_kernelIilEEvmmmPKT0_PKT_PS5_)
        /*0218*/ 	.word	0x00000000


	//----- nvinfo : EIATTR_MIN_STACK_SIZE
	.align		4
.L_101:
        /*021c*/ 	.byte	0x04, 0x12
        /*021e*/ 	.short	(.L_103 - .L_102)
	.align		4
.L_102:
        /*0220*/ 	.word	index@(_ZN6caffe281_GLOBAL__N__57_tmpxft_0000723f_00000000_7_reverse_packed_segs_op_cpp1_ii_4f215ff828ReversePackedSegments_kernelIiiEEvmmmPKT0_PKT_PS5_)
        /*0224*/ 	.word	0x00000000


	//----- nvinfo : EIATTR_MIN_STACK_SIZE
	.align		4
.L_103:
        /*0228*/ 	.byte	0x04, 0x12
        /*022a*/ 	.short	(.L_105 - .L_104)
	.align		4
.L_104:
        /*022c*/ 	.word	index@(_ZN6caffe281_GLOBAL__N__57_tmpxft_0000723f_00000000_7_reverse_packed_segs_op_cpp1_ii_4f215ff828ReversePackedSegments_kernelIdlEEvmmmPKT0_PKT_PS5_)
        /*0230*/ 	.word	0x00000000


	//----- nvinfo : EIATTR_MIN_STACK_SIZE
	.align		4
.L_105:
        /*0234*/ 	.byte	0x04, 0x12
        /*0236*/ 	.short	(.L_107 - .L_106)
	.align		4
.L_106:
        /*0238*/ 	.word	index@(_ZN6caffe281_GLOBAL__N__57_tmpxft_0000723f_00000000_7_reverse_packed_segs_op_cpp1_ii_4f215ff828ReversePackedSegments_kernelIdiEEvmmmPKT0_PKT_PS5_)
        /*023c*/ 	.word	0x00000000


	//----- nvinfo : EIATTR_MIN_STACK_SIZE
	.align		4
.L_107:
        /*0240*/ 	.byte	0x04, 0x12
        /*0242*/ 	.short	(.L_109 - .L_108)
	.align		4
.L_108:
        /*0244*/ 	.word	index@(_ZN6caffe281_GLOBAL__N__57_tmpxft_0000723f_00000000_7_reverse_packed_segs_op_cpp1_ii_4f215ff828ReversePackedSegments_kernelIflEEvmmmPKT0_PKT_PS5_)
        /*0248*/ 	.word	0x00000000


	//----- nvinfo : EIATTR_MIN_STACK_SIZE
	.align		4
.L_109:
        /*024c*/ 	.byte	0x04, 0x12
        /*024e*/ 	.short	(.L_111 - .L_110)
	.align		4
.L_110:
        /*0250*/ 	.word	index@(_ZN6caffe281_GLOBAL__N__57_tmpxft_0000723f_00000000_7_reverse_packed_segs_op_cpp1_ii_4f215ff828ReversePackedSegments_kernelIfiEEvmmmPKT0_PKT_PS5_)
        /*0254*/ 	.word	0x00000000
.L_111:


//--------------------- .nv.compat                --------------------------
	.section	.nv.compat,"",@"SHT_CUDA_COMPAT_INFO"
	.align	4
        /*0000*/ 	.byte	0x02, 0x09, 0x00, 0x00, 0x02, 0x02, 0x01, 0x00, 0x02, 0x05, 0x05, 0x00, 0x03, 0x07, 0x01, 0x01
        /*0010*/ 	.byte	0x02, 0x03, 0x00, 0x00, 0x02, 0x06, 0x01, 0x00, 0x04, 0x0b, 0x08, 0x00, 0x09, 0x00, 0x00, 0x00
        /*0020*/ 	.byte	0x00, 0x00, 0x00, 0x00


//--------------------- .nv.info._ZN6caffe281_GLOBAL__N__57_tmpxft_0000723f_00000000_7_reverse_packed_segs_op_cpp1_ii_4f215ff828ReversePackedSegments_kernelIblEEvmmmPKT0_PKT_PS5_ --------------------------
	.section	.nv.info._ZN6caffe281_GLOBAL__N__57_tmpxft_0000723f_00000000_7_reverse_packed_segs_op_cpp1_ii_4f215ff828ReversePackedSegments_kernelIblEEvmmmPKT0_PKT_PS5_,"",@"SHT_CUDA_INFO"
	.sectionflags	@""
	.align	4


	//----- nvinfo : EIATTR_CUDA_API_VERSION
	.align		4
        /*0000*/ 	.byte	0x04, 0x37
        /*0002*/ 	.short	(.L_113 - .L_112)
.L_112:
        /*0004*/ 	.word	0x00000082


	//----- nvinfo : EIATTR_KPARAM_INFO
	.align		4
.L_113:
        /*0008*/ 	.byte	0x04, 0x17
        /*000a*/ 	.short	(.L_115 - .L_114)
.L_114:
        /*000c*/ 	.word	0x00000000
        /*0010*/ 	.short	0x0005
        /*0012*/ 	.short	0x0028
        /*0014*/ 	.byte	0x00, 0xf0, 0x21, 0x00


	//----- nvinfo : EIATTR_KPARAM_INFO
	.align		4
.L_115:
        /*0018*/ 	.byte	0x04, 0x17
        /*001a*/ 	.short	(.L_117 - .L_116)
.L_116:
        /*001c*/ 	.word	0x00000000
        /*0020*/ 	.short	0x0004
        /*0022*/ 	.short	0x0020
        /*0024*/ 	.byte	0x00, 0xf0, 0x21, 0x00


	//----- nvinfo : EIATTR_KPARAM_INFO
	.align		4
.L_117:
        /*0028*/ 	.byte	0x04, 0x17
        /*002a*/ 	.short	(.L_119 - .L_118)
.L_118:
        /*002c*/ 	.word	0x00000000
        /*0030*/ 	.short	0x0003
        /*0032*/ 	.short	0x0018
        /*0034*/ 	.byte	0x00, 0xf0, 0x21, 0x00


	//----- nvinfo : EIATTR_KPARAM_INFO
	.align		4
.L_119:
        /*0038*/ 	.byte	0x04, 0x17
        /*003a*/ 	.short	(.L_121 - .L_120)
.L_120:
        /*003c*/ 	.word	0x00000000
        /*0040*/ 	.short	0x0002
        /*0042*/ 	.short	0x0010
        /*0044*/ 	.byte	0x00, 0xf0, 0x21, 0x00


	//----- nvinfo : EIATTR_KPARAM_INFO
	.align		4
.L_121:
        /*0048*/ 	.byte	0x04, 0x17
        /*004a*/ 	.short	(.L_123 - .L_122)
.L_122:
        /*004c*/ 	.word	0x00000000
        /*0050*/ 	.short	0x0001
        /*0052*/ 	.short	0x0008
        /*0054*/ 	.byte	0x00, 0xf0, 0x21, 0x00


	//----- nvinfo : EIATTR_KPARAM_INFO
	.align		4
.L_123:
        /*0058*/ 	.byte	0x04, 0x17
        /*005a*/ 	.short	(.L_125 - .L_124)
.L_124:
        /*005c*/ 	.word	0x00000000
        /*0060*/ 	.short	0x0000
        /*0062*/ 	.short	0x0000
        /*0064*/ 	.byte	0x00, 0xf0, 0x21, 0x00


	//----- nvinfo : EIATTR_SPARSE_MMA_MASK
	.align		4
.L_125:
        /*0068*/ 	.byte	0x03, 0x50
        /*006a*/ 	.short	0x0000


	//----- nvinfo : EIATTR_MAXREG_COUNT
	.align		4
        /*006c*/ 	.byte	0x03, 0x1b
        /*006e*/ 	.short	0x00ff


	//----- nvinfo : EIATTR_MERCURY_ISA_VERSION
	.align		4
        /*0070*/ 	.byte	0x03, 0x5f
        /*0072*/ 	.short	0x0101


	//----- nvinfo : EIATTR_VRC_CTA_INIT_COUNT
	.align		4
        /*0074*/ 	.byte	0x02, 0x4a
	.zero		1
	.zero		1


	//----- nvinfo : EIATTR_EXIT_INSTR_OFFSETS
	.align		4
        /*0078*/ 	.byte	0x04, 0x1c
        /*007a*/ 	.short	(.L_127 - .L_126)


	//   ....[0]....
.L_126:
        /*007c*/ 	.word	0x000002b0


	//   ....[1]....
        /*0080*/ 	.word	0x000003d0


	//   ....[2]....
        /*0084*/ 	.word	0x000005d0


	//----- nvinfo : EIATTR_CRS_STACK_SIZE
	.align		4
.L_127:
        /*0088*/ 	.byte	0x04, 0x1e
        /*008a*/ 	.short	(.L_129 - .L_128)
.L_128:
        /*008c*/ 	.word	0x00000000


	//----- nvinfo : EIATTR_CBANK_PARAM_SIZE
	.align		4
.L_129:
        /*0090*/ 	.byte	0x03, 0x19
        /*0092*/ 	.short	0x0030


	//----- nvinfo : EIATTR_PARAM_CBANK
	.align		4
        /*0094*/ 	.byte	0x04, 0x0a
        /*0096*/ 	.short	(.L_131 - .L_130)
	.align		4
.L_130:
        /*0098*/ 	.word	index@(.nv.constant0._ZN6caffe281_GLOBAL__N__57_tmpxft_0000723f_00000000_7_reverse_packed_segs_op_cpp1_ii_4f215ff828ReversePackedSegments_kernelIblEEvmmmPKT0_PKT_PS5_)
        /*009c*/ 	.short	0x0380
        /*009e*/ 	.short	0x0030


	//----- nvinfo : EIATTR_SW_WAR
	.align		4
.L_131:
        /*00a0*/ 	.byte	0x04, 0x36
        /*00a2*/ 	.short	(.L_133 - .L_132)
.L_132:
        /*00a4*/ 	.word	0x00000008
.L_133:


//--------------------- .nv.info._ZN6caffe281_GLOBAL__N__57_tmpxft_0000723f_00000000_7_reverse_packed_segs_op_cpp1_ii_4f215ff828ReversePackedSegments_kernelIbiEEvmmmPKT0_PKT_PS5_ --------------------------
	.section	.nv.info._ZN6caffe281_GLOBAL__N__57_tmpxft_0000723f_00000000_7_reverse_packed_segs_op_cpp1_ii_4f215ff828ReversePackedSegments_kernelIbiEEvmmmPKT0_PKT_PS5_,"",@"SHT_CUDA_INFO"
	.sectionflags	@""
	.align	4


	//----- nvinfo : EIATTR_CUDA_API_VERSION
	.align		4
        /*0000*/ 	.byte	0x04, 0x37
        /*0002*/ 	.short	(.L_135 - .L_134)
.L_134:
        /*0004*/ 	.word	0x00000082


	//----- nvinfo : EIATTR_KPARAM_INFO
	.align		4
.L_135:
        /*0008*/ 	.byte	0x04, 0x17
        /*000a*/ 	.short	(.L_137 - .L_136)
.L_136:
        /*000c*/ 	.word	0x00000000
        /*0010*/ 	.short	0x0005
        /*0012*/ 	.short	0x0028
        /*0014*/ 	.byte	0x00, 0xf0, 0x21, 0x00


	//----- nvinfo : EIATTR_KPARAM_INFO
	.align		4
.L_137:
        /*0018*/ 	.byte	0x04, 0x17
        /*001a*/ 	.short	(.L_139 - .L_138)
.L_138:
        /*001c*/ 	.word	0x00000000
        /*0020*/ 	.short	0x0004
        /*0022*/ 	.short	0x0020
        /*0024*/ 	.byte	0x00, 0xf0, 0x21, 0x00


	//----- nvinfo : EIATTR_KPARAM_INFO
	.align		4
.L_139:
        /*0028*/ 	.byte	0x04, 0x17
        /*002a*/ 	.short	(.L_141 - .L_140)
.L_140:
        /*002c*/ 	.word	0x00000000
        /*0030*/ 	.short	0x0003
        /*0032*/ 	.short	0x0018
        /*0034*/ 	.byte	0x00, 0xf0, 0x21, 0x00


	//----- nvinfo : EIATTR_KPARAM_INFO
	.align		4
.L_141:
        /*0038*/ 	.byte	0x04, 0x17
        /*003a*/ 	.short	(.L_143 - .L_142)
.L_142:
        /*003c*/ 	.word	0x00000000
        /*0040*/ 	.short	0x0002
        /*0042*/ 	.short	0x0010
        /*0044*/ 	.byte	0x00, 0xf0, 0x21, 0x00


	//----- nvinfo : EIATTR_KPARAM_INFO
	.align		4
.L_143:
        /*0048*/ 	.byte	0x04, 0x17
        /*004a*/ 	.short	(.L_145 - .L_144)
.L_144:
        /*004c*/ 	.word	0x00000000
        /*0050*/ 	.short	0x0001
        /*0052*/ 	.short	0x0008
        /*0054*/ 	.byte	0x00, 0xf0, 0x21, 0x00


	//----- nvinfo : EIATTR_KPARAM_INFO
	.align		4
.L_145:
        /*0058*/ 	.byte	0x04, 0x17
        /*005a*/ 	.short	(.L_147 - .L_146)
.L_146:
        /*005c*/ 	.word	0x00000000
        /*0060*/ 	.short	0x0000
        /*0062*/ 	.short	0x0000
        /*0064*/ 	.byte	0x00, 0xf0, 0x21, 0x00


	//----- nvinfo : EIATTR_SPARSE_MMA_MASK
	.align		4
.L_147:
        /*0068*/ 	.byte	0x03, 0x50
        /*006a*/ 	.short	0x0000


	//----- nvinfo : EIATTR_MAXREG_COUNT
	.align		4
        /*006c*/ 	.byte	0x03, 0x1b
        /*006e*/ 	.short	0x00ff


	//----- nvinfo : EIATTR_MERCURY_ISA_VERSION
	.align		4
        /*0070*/ 	.byte	0x03, 0x5f
        /*0072*/ 	.short	0x0101


	//----- nvinfo : EIATTR_VRC_CTA_INIT_COUNT
	.align		4
        /*0074*/ 	.byte	0x02, 0x4a
	.zero		1
	.zero		1


	//----- nvinfo : EIATTR_EXIT_INSTR_OFFSETS
	.align		4
        /*0078*/ 	.byte	0x04, 0x1c
        /*007a*/ 	.short	(.L_149 - .L_148)


	//   ....[0]....
.L_148:
        /*007c*/ 	.word	0x000002a0


	//   ....[1]....
        /*0080*/ 	.word	0x000003f0


	//   ....[2]....
        /*0084*/ 	.word	0x000005d0


	//----- nvinfo : EIATTR_CRS_STACK_SIZE
	.align		4
.L_149:
        /*0088*/ 	.byte	0x04, 0x1e
        /*008a*/ 	.short	(.L_151 - .L_150)
.L_150:
        /*008c*/ 	.word	0x00000000


	//----- nvinfo : EIATTR_CBANK_PARAM_SIZE
	.align		4
.L_151:
        /*0090*/ 	.byte	0x03, 0x19
        /*0092*/ 	.short	0x0030


	//----- nvinfo : EIATTR_PARAM_CBANK
	.align		4
        /*0094*/ 	.byte	0x04, 0x0a
        /*0096*/ 	.short	(.L_153 - .L_152)
	.align		4
.L_152:
        /*0098*/ 	.word	index@(.nv.constant0._ZN6caffe281_GLOBAL__N__57_tmpxft_0000723f_00000000_7_reverse_packed_segs_op_cpp1_ii_4f215ff828ReversePackedSegments_kernelIbiEEvmmmPKT0_PKT_PS5_)
        /*009c*/ 	.short	0x0380
        /*009e*/ 	.short	0x0030


	//----- nvinfo : EIATTR_SW_WAR
	.align		4
.L_153:
        /*00a0*/ 	.byte	0x04, 0x36
        /*00a2*/ 	.short	(.L_155 - .L_154)
.L_154:
        /*00a4*/ 	.word	0x00000008
.L_155:


//--------------------- .nv.info._ZN6caffe281_GLOBAL__N__57_tmpxft_0000723f_00000000_7_reverse_packed_segs_op_cpp1_ii_4f215ff828ReversePackedSegments_kernelIllEEvmmmPKT0_PKT_PS5_ --------------------------
	.section	.nv.info._ZN6caffe281_GLOBAL__N__57_tmpxft_0000723f_00000000_7_reverse_packed_segs_op_cpp1_ii_4f215ff828ReversePackedSegments_kernelIllEEvmmmPKT0_PKT_PS5_,"",@"SHT_CUDA_INFO"
	.sectionflags	@""
	.align	4


	//----- nvinfo : EIATTR_CUDA_API_VERSION
	.align		4
        /*0000*/ 	.byte	0x04, 0x37
        /*0002*/ 	.short	(.L_157 - .L_156)
.L_156:
        /*0004*/ 	.word	0x00000082


	//----- nvinfo : EIATTR_KPARAM_INFO
	.align		4
.L_157:
        /*0008*/ 	.byte	0x04, 0x17
        /*000a*/ 	.short	(.L_159 - .L_158)
.L_158:
        /*000c*/ 	.word	0x00000000
        /*0010*/ 	.short	0x0005
        /*0012*/ 	.short	0x0028
        /*0014*/ 	.byte	0x00, 0xf0, 0x21, 0x00


	//----- nvinfo : EIATTR_KPARAM_INFO
	.align		4
.L_159:
        /*0018*/ 	.byte	0x04, 0x17
        /*001a*/ 	.short	(.L_161 - .L_160)
.L_160:
        /*001c*/ 	.word	0x00000000
        /*0020*/ 	.short	0x0004
        /*0022*/ 	.short	0x0020
        /*0024*/ 	.byte	0x00, 0xf0, 0x21, 0x00


	//----- nvinfo : EIATTR_KPARAM_INFO
	.align		4
.L_161:
        /*0028*/ 	.byte	0x04, 0x17
        /*002a*/ 	.short	(.L_163 - .L_162)
.L_162:
        /*002c*/ 	.word	0x00000000
        /*0030*/ 	.short	0x0003
        /*0032*/ 	.short	0x0018
        /*0034*/ 	.byte	0x00, 0xf0, 0x21, 0x00


	//----- nvinfo : EIATTR_KPARAM_INFO
	.align		4
.L_163:
        /*0038*/ 	.byte	0x04, 0x17
        /*003a*/ 	.short	(.L_165 - .L_164)
.L_164:
        /*003c*/ 	.word	0x00000000
        /*0040*/ 	.short	0x0002
        /*0042*/ 	.short	0x0010
        /*0044*/ 	.byte	0x00, 0xf0, 0x21, 0x00


	//----- nvinfo : EIATTR_KPARAM_INFO
	.align		4
.L_165:
        /*0048*/ 	.byte	0x04, 0x17
        /*004a*/ 	.short	(.L_167 - .L_166)
.L_166:
        /*004c*/ 	.word	0x00000000
        /*0050*/ 	.short	0x0001
        /*0052*/ 	.short	0x0008
        /*0054*/ 	.byte	0x00, 0xf0, 0x21, 0x00


	//----- nvinfo : EIATTR_KPARAM_INFO
	.align		4
.L_167:
        /*0058*/ 	.byte	0x04, 0x17
        /*005a*/ 	.short	(.L_169 - .L_168)
.L_168:
        /*005c*/ 	.word	0x00000000
        /*0060*/ 	.short	0x0000
        /*0062*/ 	.short	0x0000
        /*0064*/ 	.byte	0x00, 0xf0, 0x21, 0x00


	//----- nvinfo : EIATTR_SPARSE_MMA_MASK
	.align		4
.L_169:
        /*0068*/ 	.byte	0x03, 0x50
        /*006a*/ 	.short	0x0000


	//----- nvinfo : EIATTR_MAXREG_COUNT
	.align		4
        /*006c*/ 	.byte	0x03, 0x1b
        /*006e*/ 	.short	0x00ff


	//----- nvinfo : EIATTR_MERCURY_ISA_VERSION
	.align		4
        /*0070*/ 	.byte	0x03, 0x5f
        /*0072*/ 	.short	0x0101


	//----- nvinfo : EIATTR_VRC_CTA_INIT_COUNT
	.align		4
        /*0074*/ 	.byte	0x02, 0x4a
	.zero		1
	.zero		1


	//----- nvinfo : EIATTR_EXIT_INSTR_OFFSETS
	.align		4
        /*0078*/ 	.byte	0x04, 0x1c
        /*007a*/ 	.short	(.L_171 - .L_170)


	//   ....[0]....
.L_170:
        /*007c*/ 	.word	0x000002b0


	//   ....[1]....
        /*0080*/ 	.word	0x000003d0


	//   ....[2]....
        /*0084*/ 	.word	0x000005e0


	//----- nvinfo : EIATTR_CRS_STACK_SIZE
	.align		4
.L_171:
        /*0088*/ 	.byte	0x04, 0x1e
        /*008a*/ 	.short	(.L_173 - .L_172)
.L_172:
        /*008c*/ 	.word	0x00000000


	//----- nvinfo : EIATTR_CBANK_PARAM_SIZE
	.align		4
.L_173:
        /*0090*/ 	.byte	0x03, 0x19
        /*0092*/ 	.short	0x0030


	//----- nvinfo : EIATTR_PARAM_CBANK
	.align		4
        /*0094*/ 	.byte	0x04, 0x0a
        /*0096*/ 	.short	(.L_175 - .L_174)
	.align		4
.L_174:
        /*0098*/ 	.word	index@(.nv.constant0._ZN6caffe281_GLOBAL__N__57_tmpxft_0000723f_00000000_7_reverse_packed_segs_op_cpp1_ii_4f215ff828ReversePackedSegments_kernelIllEEvmmmPKT0_PKT_PS5_)
        /*009c*/ 	.short	0x0380
        /*009e*/ 	.short	0x0030


	//----- nvinfo : EIATTR_SW_WAR
	.align		4
.L_175:
        /*00a0*/ 	.byte	0x04, 0x36
        /*00a2*/ 	.short	(.L_177 - .L_176)
.L_176:
        /*00a4*/ 	.word	0x00000008
.L_177:


//--------------------- .nv.info._ZN6caffe281_GLOBAL__N__57_tmpxft_0000723f_00000000_7_reverse_packed_segs_op_cpp1_ii_4f215ff828ReversePackedSegments_kernelIliEEvmmmPKT0_PKT_PS5_ --------------------------
	.section	.nv.info._ZN6caffe281_GLOBAL__N__57_tmpxft_0000723f_00000000_7_reverse_packed_segs_op_cpp1_ii_4f215ff828ReversePackedSegments_kernelIliEEvmmmPKT0_PKT_PS5_,"",@"SHT_CUDA_INFO"
	.sectionflags	@""
	.align	4


	//----- nvinfo : EIATTR_CUDA_API_VERSION
	.align		4
        /*0000*/ 	.byte	0x04, 0x37
        /*0002*/ 	.short	(.L_179 - .L_178)
.L_178:
        /*0004*/ 	.word	0x00000082


	//----- nvinfo : EIATTR_KPARAM_INFO
	.align		4
.L_179:
        /*0008*/ 	.byte	0x04, 0x17
        /*000a*/ 	.short	(.L_181 - .L_180)
.L_180:
        /*000c*/ 	.word	0x00000000
        /*0010*/ 	.short	0x0005
        /*0012*/ 	.short	0x0028
        /*0014*/ 	.byte	0x00, 0xf0, 0x21, 0x00


	//----- nvinfo : EIATTR_KPARAM_INFO
	.align		4
.L_181:
        /*0018*/ 	.byte	0x04, 0x17
        /*001a*/ 	.short	(.L_183 - .L_182)
.L_182:
        /*001c*/ 	.word	0x00000000
        /*0020*/ 	.short	0x0004
        /*0022*/ 	.short	0x0020
        /*0024*/ 	.byte	0x00, 0xf0, 0x21, 0x00


	//----- nvinfo : EIATTR_KPARAM_INFO
	.align		4
.L_183:
        /*0028*/ 	.byte	0x04, 0x17
        /*002a*/ 	.short	(.L_185 - .L_184)
.L_184:
        /*002c*/ 	.word	0x00000000
        /*0030*/ 	.short	0x0003
        /*0032*/ 	.short	0x0018
        /*0034*/ 	.byte	0x00, 0xf0, 0x21, 0x00


	//----- nvinfo : EIATTR_KPARAM_INFO
	.align		4
.L_185:
        /*0038*/ 	.byte	0x04, 0x17
        /*003a*/ 	.short	(.L_187 - .L_186)
.L_186:
        /*003c*/ 	.word	0x00000000
        /*0040*/ 	.short	0x0002
        /*0042*/ 	.short	0x0010
        /*0044*/ 	.byte	0x00, 0xf0, 0x21, 0x00


	//----- nvinfo : EIATTR_KPARAM_INFO
	.align		4
.L_187:
        /*0048*/ 	.byte	0x04, 0x17
        /*004a*/ 	.short	(.L_189 - .L_188)
.L_188:
        /*004c*/ 	.word	0x00000000
        /*0050*/ 	.short	0x0001
        /*0052*/ 	.short	0x0008
        /*0054*/ 	.byte	0x00, 0xf0, 0x21, 0x00


	//----- nvinfo : EIATTR_KPARAM_INFO
	.align		4
.L_189:
        /*0058*/ 	.byte	0x04, 0x17
        /*005a*/ 	.short	(.L_191 - .L_190)
.L_190:
        /*005c*/ 	.word	0x00000000
        /*0060*/ 	.short	0x0000
        /*0062*/ 	.short	0x0000
        /*0064*/ 	.byte	0x00, 0xf0, 0x21, 0x00


	//----- nvinfo : EIATTR_SPARSE_MMA_MASK
	.align		4
.L_191:
        /*0068*/ 	.byte	0x03, 0x50
        /*006a*/ 	.short	0x0000


	//----- nvinfo : EIATTR_MAXREG_COUNT
	.align		4
        /*006c*/ 	.byte	0x03, 0x1b
        /*006e*/ 	.short	0x00ff


	//----- nvinfo : EIATTR_MERCURY_ISA_VERSION
	.align		4
        /*0070*/ 	.byte	0x03, 0x5f
        /*0072*/ 	.short	0x0101


	//----- nvinfo : EIATTR_VRC_CTA_INIT_COUNT
	.align		4
        /*0074*/ 	.byte	0x02, 0x4a
	.zero		1
	.zero		1


	//----- nvinfo : EIATTR_EXIT_INSTR_OFFSETS
	.align		4
        /*0078*/ 	.byte	0x04, 0x1c
        /*007a*/ 	.short	(.L_193 - .L_192)


	//   ....[0]....
.L_192:
        /*007c*/ 	.word	0x000002a0


	//   ....[1]....
        /*0080*/ 	.word	0x000003f0


	//   ....[2]....
        /*0084*/ 	.word	0x000005f0


	//----- nvinfo : EIATTR_CRS_STACK_SIZE
	.align		4
.L_193:
        /*0088*/ 	.byte	0x04, 0x1e
        /*008a*/ 	.short	(.L_195 - .L_194)
.L_194:
        /*008c*/ 	.word	0x00000000


	//----- nvinfo : EIATTR_CBANK_PARAM_SIZE
	.align		4
.L_195:
        /*0090*/ 	.byte	0x03, 0x19
        /*0092*/ 	.short	0x0030


	//----- nvinfo : EIATTR_PARAM_CBANK
	.align		4
        /*0094*/ 	.byte	0x04, 0x0a
        /*0096*/ 	.short	(.L_197 - .L_196)
	.align		4
.L_196:
        /*0098*/ 	.word	index@(.nv.constant0._ZN6caffe281_GLOBAL__N__57_tmpxft_0000723f_00000000_7_reverse_packed_segs_op_cpp1_ii_4f215ff828ReversePackedSegments_kernelIliEEvmmmPKT0_PKT_PS5_)
        /*009c*/ 	.short	0x0380
        /*009e*/ 	.short	0x0030


	//----- nvinfo : EIATTR_SW_WAR
	.align		4
.L_197:
        /*00a0*/ 	.byte	0x04, 0x36
        /*00a2*/ 	.short	(.L_199 - .L_198)
.L_198:
        /*00a4*/ 	.word	0x00000008
.L_199:


//--------------------- .nv.info._ZN6caffe281_GLOBAL__N__57_tmpxft_0000723f_00000000_7_reverse_packed_segs_op_cpp1_ii_4f215ff828ReversePackedSegments_kernelIilEEvmmmPKT0_PKT_PS5_ --------------------------
	.section	.nv.info._ZN6caffe281_GLOBAL__N__57_tmpxft_0000723f_00000000_7_reverse_packed_segs_op_cpp1_ii_4f215ff828ReversePackedSegments_kernelIilEEvmmmPKT0_PKT_PS5_,"",@"SHT_CUDA_INFO"
	.sectionflags	@""
	.align	4


	//----- nvinfo : EIATTR_CUDA_API_VERSION
	.align		4
        /*0000*/ 	.byte	0x04, 0x37
        /*0002*/ 	.short	(.L_201 - .L_200)
.L_200:
        /*0004*/ 	.word	0x00000082


	//----- nvinfo : EIATTR_KPARAM_INFO
	.align		4
.L_201:
        /*0008*/ 	.byte	0x04, 0x17
        /*000a*/ 	.short	(.L_203 - .L_202)
.L_202:
        /*000c*/ 	.word	0x00000000
        /*0010*/ 	.short	0x0005
        /*0012*/ 	.short	0x0028
        /*0014*/ 	.byte	0x00, 0xf0, 0x21, 0x00


	//----- nvinfo : EIATTR_KPARAM_INFO
	.align		4
.L_203:
        /*0018*/ 	.byte	0x04, 0x17
        /*001a*/ 	.short	(.L_205 - .L_204)
.L_204:
        /*001c*/ 	.word	0x00000000
        /*0020*/ 	.short	0x0004
        /*0022*/ 	.short	0x0020
        /*0024*/ 	.byte	0x00, 0xf0, 0x21, 0x00


	//----- nvinfo : EIATTR_KPARAM_INFO
	.align		4
.L_205:
        /*0028*/ 	.byte	0x04, 0x17
        /*002a*/ 	.short	(.L_207 - .L_206)
.L_206:
        /*002c*/ 	.word	0x00000000
        /*0030*/ 	.short	0x0003
        /*0032*/ 	.short	0x0018
        /*0034*/ 	.byte	0x00, 0xf0, 0x21, 0x00


	//----- nvinfo : EIATTR_KPARAM_INFO
	.align		4
.L_207:
        /*0038*/ 	.byte	0x04, 0x17
        /*003a*/ 	.short	(.L_209 - .L_208)
.L_208:
        /*003c*/ 	.word	0x00000000
        /*0040*/ 	.short	0x0002
        /*0042*/ 	.short	0x0010
        /*0044*/ 	.byte	0x00, 0xf0, 0x21, 0x00


	//----- nvinfo : EIATTR_KPARAM_INFO
	.align		4
.L_209:
        /*0048*/ 	.byte	0x04, 0x17
        /*004a*/ 	.short	(.L_211 - .L_210)
.L_210:
        /*004c*/ 	.word	0x00000000
        /*0050*/ 	.short	0x0001
        /*0052*/ 	.short	0x0008
        /*0054*/ 	.byte	0x00, 0xf0, 0x21, 0x00


	//----- nvinfo : EIATTR_KPARAM_INFO
	.align		4
.L_211:
        /*0058*/ 	.byte	0x04, 0x17
        /*005a*/ 	.short	(.L_213 - .L_212)
.L_212:
        /*005c*/ 	.word	0x00000000
        /*0060*/ 	.short	0x0000
        /*0062*/ 	.short	0x0000
        /*0064*/ 	.byte	0x00, 0xf0, 0x21, 0x00


	//----- nvinfo : EIATTR_SPARSE_MMA_MASK
	.align		4
.L_213:
        /*0068*/ 	.byte	0x03, 0x50
        /*006a*/ 	.short	0x0000


	//----- nvinfo : EIATTR_MAXREG_COUNT
	.align		4
        /*006c*/ 	.byte	0x03, 0x1b
        /*006e*/ 	.short	0x00ff


	//----- nvinfo : EIATTR_MERCURY_ISA_VERSION
	.align		4
        /*0070*/ 	.byte	0x03, 0x5f
        /*0072*/ 	.short	0x0101


	//----- nvinfo : EIATTR_VRC_CTA_INIT_COUNT
	.align		4
        /*0074*/ 	.byte	0x02, 0x4a
	.zero		1
	.zero		1


	//----- nvinfo : EIATTR_EXIT_INSTR_OFFSETS
	.align		4
        /*0078*/ 	.byte	0x04, 0x1c
        /*007a*/ 	.short	(.L_215 - .L_214)


	//   ....[0]....
.L_214:
        /*007c*/ 	.word	0x000002b0


	//   ....[1]....
        /*0080*/ 	.word	0x000003d0


	//   ....[2]....
        /*0084*/ 	.word	0x000005e0


	//----- nvinfo : EIATTR_CRS_STACK_SIZE
	.align		4
.L_215:
        /*0088*/ 	.byte	0x04, 0x1e
        /*008a*/ 	.short	(.L_217 - .L_216)
.L_216:
        /*008c*/ 	.word	0x00000000


	//----- nvinfo : EIATTR_CBANK_PARAM_SIZE
	.align		4
.L_217:
        /*0090*/ 	.byte	0x03, 0x19
        /*0092*/ 	.short	0x0030


	//----- nvinfo : EIATTR_PARAM_CBANK
	.align		4
        /*0094*/ 	.byte	0x04, 0x0a
        /*0096*/ 	.short	(.L_219 - .L_218)
	.align		4
.L_218:
        /*0098*/ 	.word	index@(.nv.constant0._ZN6caffe281_GLOBAL__N__57_tmpxft_0000723f_00000000_7_reverse_packed_segs_op_cpp1_ii_4f215ff828ReversePackedSegments_kernelIilEEvmmmPKT0_PKT_PS5_)
        /*009c*/ 	.short	0x0380
        /*009e*/ 	.short	0x0030


	//----- nvinfo : EIATTR_SW_WAR
	.align		4
.L_219:
        /*00a0*/ 	.byte	0x04, 0x36
        /*00a2*/ 	.short	(.L_221 - .L_220)
.L_220:
        /*00a4*/ 	.word	0x00000008
.L_221:


//--------------------- .nv.info._ZN6caffe281_GLOBAL__N__57_tmpxft_0000723f_00000000_7_reverse_packed_segs_op_cpp1_ii_4f215ff828ReversePackedSegments_kernelIiiEEvmmmPKT0_PKT_PS5_ --------------------------
	.section	.nv.info._ZN6caffe281_GLOBAL__N__57_tmpxft_0000723f_00000000_7_reverse_packed_segs_op_cpp1_ii_4f215ff828ReversePackedSegments_kernelIiiEEvmmmPKT0_PKT_PS5_,"",@"SHT_CUDA_INFO"
	.sectionflags	@""
	.align	4


	//----- nvinfo : EIATTR_CUDA_API_VERSION
	.align		4
        /*0000*/ 	.byte	0x04, 0x37
        /*0002*/ 	.short	(.L_223 - .L_222)
.L_222:
        /*0004*/ 	.word	0x00000082


	//----- nvinfo : EIATTR_KPARAM_INFO
	.align		4
.L_223:
        /*0008*/ 	.byte	0x04, 0x17
        /*000a*/ 	.short	(.L_225 - .L_224)
.L_224:
        /*000c*/ 	.word	0x00000000
        /*0010*/ 	.short	0x0005
        /*0012*/ 	.short	0x0028
        /*0014*/ 	.byte	0x00, 0xf0, 0x21, 0x00


	//----- nvinfo : EIATTR_KPARAM_INFO
	.align		4
.L_225:
        /*0018*/ 	.byte	0x04, 0x17
        /*001a*/ 	.short	(.L_227 - .L_226)
.L_226:
        /*001c*/ 	.word	0x00000000
        /*0020*/ 	.short	0x0004
        /*0022*/ 	.short	0x0020
        /*0024*/ 	.byte	0x00, 0xf0, 0x21, 0x00


	//----- nvinfo : EIATTR_KPARAM_INFO
	.align		4
.L_227:
        /*0028*/ 	.byte	0x04, 0x17
        /*002a*/ 	.short	(.L_229 - .L_228)
.L_228:
        /*002c*/ 	.word	0x00000000
        /*0030*/ 	.short	0x0003
        /*0032*/ 	.short	0x0018
        /*0034*/ 	.byte	0x00, 0xf0, 0x21, 0x00


	//----- nvinfo : EIATTR_KPARAM_INFO
	.align		4
.L_229:
        /*0038*/ 	.byte	0x04, 0x17
        /*003a*/ 	.short	(.L_231 - .L_230)
.L_230:
        /*003c*/ 	.word	0x00000000
        /*0040*/ 	.short	0x0002
        /*0042*/ 	.short	0x0010
        /*0044*/ 	.byte	0x00, 0xf0, 0x21, 0x00


	//----- nvinfo : EIATTR_KPARAM_INFO
	.align		4
.L_231:
        /*0048*/ 	.byte	0x04, 0x17
        /*004a*/ 	.short	(.L_233 - .L_232)
.L_232:
        /*004c*/ 	.word	0x00000000
        /*0050*/ 	.short	0x0001
        /*0052*/ 	.short	0x0008
        /*0054*/ 	.byte	0x00, 0xf0, 0x21, 0x00


	//----- nvinfo : EIATTR_KPARAM_INFO
	.align		4
.L_233:
        /*0058*/ 	.byte	0x04, 0x17
        /*005a*/ 	.short	(.L_235 - .L_234)
.L_234:
        /*005c*/ 	.word	0x00000000
        /*0060*/ 	.short	0x0000
        /*0062*/ 	.short	0x0000
        /*0064*/ 	.byte	0x00, 0xf0, 0x21, 0x00


	//----- nvinfo : EIATTR_SPARSE_MMA_MASK
	.align		4
.L_235:
        /*0068*/ 	.byte	0x03, 0x50
        /*006a*/ 	.short	0x0000


	//----- nvinfo : EIATTR_MAXREG_COUNT
	.align		4
        /*006c*/ 	.byte	0x03, 0x1b
        /*006e*/ 	.short	0x00ff


	//----- nvinfo : EIATTR_MERCURY_ISA_VERSION
	.align		4
        /*0070*/ 	.byte	0x03, 0x5f
        /*0072*/ 	.short	0x0101


	//----- nvinfo : EIATTR_VRC_CTA_INIT_COUNT
	.align		4
        /*0074*/ 	.byte	0x02, 0x4a
	.zero		1
	.zero		1


	//----- nvinfo : EIATTR_EXIT_INSTR_OFFSETS
	.align		4
        /*0078*/ 	.byte	0x04, 0x1c
        /*007a*/ 	.short	(.L_237 - .L_236)


	//   ....[0]....
.L_236:
        /*007c*/ 	.word	0x000002a0


	//   ....[1]....
        /*0080*/ 	.word	0x000003f0


	//   ....[2]....
        /*0084*/ 	.word	0x000005e0


	//----- nvinfo : EIATTR_CRS_STACK_SIZE
	.align		4
.L_237:
        /*0088*/ 	.byte	0x04, 0x1e
        /*008a*/ 	.short	(.L_239 - .L_238)
.L_238:
        /*008c*/ 	.word	0x00000000


	//----- nvinfo : EIATTR_CBANK_PARAM_SIZE
	.align		4
.L_239:
        /*0090*/ 	.byte	0x03, 0x19
        /*0092*/ 	.short	0x0030


	//----- nvinfo : EIATTR_PARAM_CBANK
	.align		4
        /*0094*/ 	.byte	0x04, 0x0a
        /*0096*/ 	.short	(.L_241 - .L_240)
	.align		4
.L_240:
        /*0098*/ 	.word	index@(.nv.constant0._ZN6caffe281_GLOBAL__N__57_tmpxft_0000723f_00000000_7_reverse_packed_segs_op_cpp1_ii_4f215ff828ReversePackedSegments_kernelIiiEEvmmmPKT0_PKT_PS5_)
        /*009c*/ 	.short	0x0380
        /*009e*/ 	.short	0x0030


	//----- nvinfo : EIATTR_SW_WAR
	.align		4
.L_241:
        /*00a0*/ 	.byte	0x04, 0x36
        /*00a2*/ 	.short	(.L_243 - .L_242)
.L_242:
        /*00a4*/ 	.word	0x00000008
.L_243:


//--------------------- .nv.info._ZN6caffe281_GLOBAL__N__57_tmpxft_0000723f_00000000_7_reverse_packed_segs_op_cpp1_ii_4f215ff828ReversePackedSegments_kernelIdlEEvmmmPKT0_PKT_PS5_ --------------------------
	.section	.nv.info._ZN6caffe281_GLOBAL__N__57_tmpxft_0000723f_00000000_7_reverse_packed_segs_op_cpp1_ii_4f215ff828ReversePackedSegments_kernelIdlEEvmmmPKT0_PKT_PS5_,"",@"SHT_CUDA_INFO"
	.sectionflags	@""
	.align	4


	//----- nvinfo : EIATTR_CUDA_API_VERSION
	.align		4
        /*0000*/ 	.byte	0x04, 0x37
        /*0002*/ 	.short	(.L_245 - .L_244)
.L_244:
        /*0004*/ 	.word	0x00000082


	//----- nvinfo : EIATTR_KPARAM_INFO
	.align		4
.L_245:
        /*0008*/ 	.byte	0x04, 0x17
        /*000a*/ 	.short	(.L_247 - .L_246)
.L_246:
        /*000c*/ 	.word	0x00000000
        /*0010*/ 	.short	0x0005
        /*0012*/ 	.short	0x0028
        /*0014*/ 	.byte	0x00, 0xf0, 0x21, 0x00


	//----- nvinfo : EIATTR_KPARAM_INFO
	.align		4
.L_247:
        /*0018*/ 	.byte	0x04, 0x17
        /*001a*/ 	.short	(.L_249 - .L_248)
.L_248:
        /*001c*/ 	.word	0x00000000
        /*0020*/ 	.short	0x0004
        /*0022*/ 	.short	0x0020
        /*0024*/ 	.byte	0x00, 0xf0, 0x21, 0x00


	//----- nvinfo : EIATTR_KPARAM_INFO
	.align		4
.L_249:
        /*0028*/ 	.byte	0x04, 0x17
        /*002a*/ 	.short	(.L_251 - .L_250)
.L_250:
        /*002c*/ 	.word	0x00000000
        /*0030*/ 	.short	0x0003
        /*0032*/ 	.short	0x0018
        /*0034*/ 	.byte	0x00, 0xf0, 0x21, 0x00


	//----- nvinfo : EIATTR_KPARAM_INFO
	.align		4
.L_251:
        /*0038*/ 	.byte	0x04, 0x17
        /*003a*/ 	.short	(.L_253 - .L_252)
.L_252:
        /*003c*/ 	.word	0x00000000
        /*0040*/ 	.short	0x0002
        /*0042*/ 	.short	0x0010
        /*0044*/ 	.byte	0x00, 0xf0, 0x21, 0x00


	//----- nvinfo : EIATTR_KPARAM_INFO
	.align		4
.L_253:
        /*0048*/ 	.byte	0x04, 0x17
        /*004a*/ 	.short	(.L_255 - .L_254)
.L_254:
        /*004c*/ 	.word	0x00000000
        /*0050*/ 	.short	0x0001
        /*0052*/ 	.short	0x0008
        /*0054*/ 	.byte	0x00, 0xf0, 0x21, 0x00


	//----- nvinfo : EIATTR_KPARAM_INFO
	.align		4
.L_255:
        /*0058*/ 	.byte	0x04, 0x17
        /*005a*/ 	.short	(.L_257 - .L_256)
.L_256:
        /*005c*/ 	.word	0x00000000
        /*0060*/ 	.short	0x0000
        /*0062*/ 	.short	0x0000
        /*0064*/ 	.byte	0x00, 0xf0, 0x21, 0x00


	//----- nvinfo : EIATTR_SPARSE_MMA_MASK
	.align		4
.L_257:
        /*0068*/ 	.byte	0x03, 0x50
        /*006a*/ 	.short	0x0000


	//----- nvinfo : EIATTR_MAXREG_COUNT
	.align		4
        /*006c*/ 	.byte	0x03, 0x1b
        /*006e*/ 	.short	0x00ff


	//----- nvinfo : EIATTR_MERCURY_ISA_VERSION
	.align		4
        /*0070*/ 	.byte	0x03, 0x5f
        /*0072*/ 	.short	0x0101


	//----- nvinfo : EIATTR_VRC_CTA_INIT_COUNT
	.align		4
        /*0074*/ 	.byte	0x02, 0x4a
	.zero		1
	.zero		1


	//----- nvinfo : EIATTR_EXIT_INSTR_OFFSETS
	.align		4
        /*0078*/ 	.byte	0x04, 0x1c
        /*007a*/ 	.short	(.L_259 - .L_258)


	//   ....[0]....
.L_258:
        /*007c*/ 	.word	0x000002b0


	//   ....[1]....
        /*0080*/ 	.word	0x000003d0


	//   ....[2]....
        /*0084*/ 	.word	0x000005e0


	//----- nvinfo : EIATTR_CRS_STACK_SIZE
	.align		4
.L_259:
        /*0088*/ 	.byte	0x04, 0x1e
        /*008a*/ 	.short	(.L_261 - .L_260)
.L_260:
        /*008c*/ 	.word	0x00000000


	//----- nvinfo : EIATTR_CBANK_PARAM_SIZE
	.align		4
.L_261:
        /*0090*/ 	.byte	0x03, 0x19
        /*0092*/ 	.short	0x0030


	//----- nvinfo : EIATTR_PARAM_CBANK
	.align		4
        /*0094*/ 	.byte	0x04, 0x0a
        /*0096*/ 	.short	(.L_263 - .L_262)
	.align		4
.L_262:
        /*0098*/ 	.word	index@(.nv.constant0._ZN6caffe281_GLOBAL__N__57_tmpxft_0000723f_00000000_7_reverse_packed_segs_op_cpp1_ii_4f215ff828ReversePackedSegments_kernelIdlEEvmmmPKT0_PKT_PS5_)
        /*009c*/ 	.short	0x0380
        /*009e*/ 	.short	0x0030


	//----- nvinfo : EIATTR_SW_WAR
	.align		4
.L_263:
        /*00a0*/ 	.byte	0x04, 0x36
        /*00a2*/ 	.short	(.L_265 - .L_264)
.L_264:
        /*00a4*/ 	.word	0x00000008
.L_265:


//--------------------- .nv.info._ZN6caffe281_GLOBAL__N__57_tmpxft_0000723f_00000000_7_reverse_packed_segs_op_cpp1_ii_4f215ff828ReversePackedSegments_kernelIdiEEvmmmPKT0_PKT_PS5_ --------------------------
	.section	.nv.info._ZN6caffe281_GLOBAL__N__57_tmpxft_0000723f_00000000_7_reverse_packed_segs_op_cpp1_ii_4f215ff828ReversePackedSegments_kernelIdiEEvmmmPKT0_PKT_PS5_,"",@"SHT_CUDA_INFO"
	.sectionflags	@""
	.align	4


	//----- nvinfo : EIATTR_CUDA_API_VERSION
	.align		4
        /*0000*/ 	.byte	0x04, 0x37
        /*0002*/ 	.short	(.L_267 - .L_266)
.L_266:
        /*0004*/ 	.word	0x00000082


	//----- nvinfo : EIATTR_KPARAM_INFO
	.align		4
.L_267:
        /*0008*/ 	.byte	0x04, 0x17
        /*000a*/ 	.short	(.L_269 - .L_268)
.L_268:
        /*000c*/ 	.word	0x00000000
        /*0010*/ 	.short	0x0005
        /*0012*/ 	.short	0x0028
        /*0014*/ 	.byte	0x00, 0xf0, 0x21, 0x00


	//----- nvinfo : EIATTR_KPARAM_INFO
	.align		4
.L_269:
        /*0018*/ 	.byte	0x04, 0x17
        /*001a*/ 	.short	(.L_271 - .L_270)
.L_270:
        /*001c*/ 	.word	0x00000000
        /*0020*/ 	.short	0x0004
        /*0022*/ 	.short	0x0020
        /*0024*/ 	.byte	0x00, 0xf0, 0x21, 0x00


	//----- nvinfo : EIATTR_KPARAM_INFO
	.align		4
.L_271:
        /*0028*/ 	.byte	0x04, 0x17
        /*002a*/ 	.short	(.L_273 - .L_272)
.L_272:
        /*002c*/ 	.word	0x00000000
        /*0030*/ 	.short	0x0003
        /*0032*/ 	.short	0x0018
        /*0034*/ 	.byte	0x00, 0xf0, 0x21, 0x00


	//----- nvinfo : EIATTR_KPARAM_INFO
	.align		4
.L_273:
        /*0038*/ 	.byte	0x04, 0x17
        /*003a*/ 	.short	(.L_275 - .L_274)
.L_274:
        /*003c*/ 	.word	0x00000000
        /*0040*/ 	.short	0x0002
        /*0042*/ 	.short	0x0010
        /*0044*/ 	.byte	0x00, 0xf0, 0x21, 0x00


	//----- nvinfo : EIATTR_KPARAM_INFO
	.align		4
.L_275:
        /*0048*/ 	.byte	0x04, 0x17
        /*004a*/ 	.short	(.L_277 - .L_276)
.L_276:
        /*004c*/ 	.word	0x00000000
        /*0050*/ 	.short	0x0001
        /*0052*/ 	.short	0x0008
        /*0054*/ 	.byte	0x00, 0xf0, 0x21, 0x00


	//----- nvinfo : EIATTR_KPARAM_INFO
	.align		4
.L_277:
        /*0058*/ 	.byte	0x04, 0x17
        /*005a*/ 	.short	(.L_279 - .L_278)
.L_278:
        /*005c*/ 	.word	0x00000000
        /*0060*/ 	.short	0x0000
        /*0062*/ 	.short	0x0000
        /*0064*/ 	.byte	0x00, 0xf0, 0x21, 0x00


	//----- nvinfo : EIATTR_SPARSE_MMA_MASK
	.align		4
.L_279:
        /*0068*/ 	.byte	0x03, 0x50
        /*006a*/ 	.short	0x0000


	//----- nvinfo : EIATTR_MAXREG_COUNT
	.align		4
        /*006c*/ 	.byte	0x03, 0x1b
        /*006e*/ 	.short	0x00ff


	//----- nvinfo : EIATTR_MERCURY_ISA_VERSION
	.align		4
        /*0070*/ 	.byte	0x03, 0x5f
        /*0072*/ 	.short	0x0101


	//----- nvinfo : EIATTR_VRC_CTA_INIT_COUNT
	.align		4
        /*0074*/ 	.byte	0x02, 0x4a
	.zero		1
	.zero		1


	//----- nvinfo : EIATTR_EXIT_INSTR_OFFSETS
	.align		4
        /*0078*/ 	.byte	0x04, 0x1c
        /*007a*/ 	.short	(.L_281 - .L_280)


	//   ....[0]....
.L_280:
        /*007c*/ 	.word	0x000002a0


	//   ....[1]....
        /*0080*/ 	.word	0x000003f0


	//   ....[2]....
        /*0084*/ 	.word	0x000005f0


	//----- nvinfo : EIATTR_CRS_STACK_SIZE
	.align		4
.L_281:
        /*0088*/ 	.byte	0x04, 0x1e
        /*008a*/ 	.short	(.L_283 - .L_282)
.L_282:
        /*008c*/ 	.word	0x00000000


	//----- nvinfo : EIATTR_CBANK_PARAM_SIZE
	.align		4
.L_283:
        /*0090*/ 	.byte	0x03, 0x19
        /*0092*/ 	.short	0x0030


	//----- nvinfo : EIATTR_PARAM_CBANK
	.align		4
        /*0094*/ 	.byte	0x04, 0x0a
        /*0096*/ 	.short	(.L_285 - .L_284)
	.align		4
.L_284:
        /*0098*/ 	.word	index@(.nv.constant0._ZN6caffe281_GLOBAL__N__57_tmpxft_0000723f_00000000_7_reverse_packed_segs_op_cpp1_ii_4f215ff828ReversePackedSegments_kernelIdiEEvmmmPKT0_PKT_PS5_)
        /*009c*/ 	.short	0x0380
        /*009e*/ 	.short	0x0030


	//----- nvinfo : EIATTR_SW_WAR
	.align		4
.L_285:
        /*00a0*/ 	.byte	0x04, 0x36
        /*00a2*/ 	.short	(.L_287 - .L_286)
.L_286:
        /*00a4*/ 	.word	0x00000008
.L_287:


//--------------------- .nv.info._ZN6caffe281_GLOBAL__N__57_tmpxft_0000723f_00000000_7_reverse_packed_segs_op_cpp1_ii_4f215ff828ReversePackedSegments_kernelIflEEvmmmPKT0_PKT_PS5_ --------------------------
	.section	.nv.info._ZN6caffe281_GLOBAL__N__57_tmpxft_0000723f_00000000_7_reverse_packed_segs_op_cpp1_ii_4f215ff828ReversePackedSegments_kernelIflEEvmmmPKT0_PKT_PS5_,"",@"SHT_CUDA_INFO"
	.sectionflags	@""
	.align	4


	//----- nvinfo : EIATTR_CUDA_API_VERSION
	.align		4
        /*0000*/ 	.byte	0x04, 0x37
        /*0002*/ 	.short	(.L_289 - .L_288)
.L_288:
        /*0004*/ 	.word	0x00000082


	//----- nvinfo : EIATTR_KPARAM_INFO
	.align		4
.L_289:
        /*0008*/ 	.byte	0x04, 0x17
        /*000a*/ 	.short	(.L_291 - .L_290)
.L_290:
        /*000c*/ 	.word	0x00000000
        /*0010*/ 	.short	0x0005
        /*0012*/ 	.short	0x0028
        /*0014*/ 	.byte	0x00, 0xf0, 0x21, 0x00


	//----- nvinfo : EIATTR_KPARAM_INFO
	.align		4
.L_291:
        /*0018*/ 	.byte	0x04, 0x17
        /*001a*/ 	.short	(.L_293 - .L_292)
.L_292:
        /*001c*/ 	.word	0x00000000
        /*0020*/ 	.short	0x0004
        /*0022*/ 	.short	0x0020
        /*0024*/ 	.byte	0x00, 0xf0, 0x21, 0x00


	//----- nvinfo : EIATTR_KPARAM_INFO
	.align		4
.L_293:
        /*0028*/ 	.byte	0x04, 0x17
        /*002a*/ 	.short	(.L_295 - .L_294)
.L_294:
        /*002c*/ 	.word	0x00000000
        /*0030*/ 	.short	0x0003
        /*0032*/ 	.short	0x0018
        /*0034*/ 	.byte	0x00, 0xf0, 0x21, 0x00


	//----- nvinfo : EIATTR_KPARAM_INFO
	.align		4
.L_295:
        /*0038*/ 	.byte	0x04, 0x17
        /*003a*/ 	.short	(.L_297 - .L_296)
.L_296:
        /*003c*/ 	.word	0x00000000
        /*0040*/ 	.short	0x0002
        /*0042*/ 	.short	0x0010
        /*0044*/ 	.byte	0x00, 0xf0, 0x21, 0x00


	//----- nvinfo : EIATTR_KPARAM_INFO
	.align		4
.L_297:
        /*0048*/ 	.byte	0x04, 0x17
        /*004a*/ 	.short	(.L_299 - .L_298)
.L_298:
        /*004c*/ 	.word	0x00000000
        /*0050*/ 	.short	0x0001
        /*0052*/ 	.short	0x0008
        /*0054*/ 	.byte	0x00, 0xf0, 0x21, 0x00


	//----- nvinfo : EIATTR_KPARAM_INFO
	.align		4
.L_299:
        /*0058*/ 	.byte	0x04, 0x17
        /*005a*/ 	.short	(.L_301 - .L_300)
.L_300:
        /*005c*/ 	.word	0x00000000
        /*0060*/ 	.short	0x0000
        /*0062*/ 	.short	0x0000
        /*0064*/ 	.byte	0x00, 0xf0, 0x21, 0x00


	//----- nvinfo : EIATTR_SPARSE_MMA_MASK
	.align		4
.L_301:
        /*0068*/ 	.byte	0x03, 0x50
        /*006a*/ 	.short	0x0000


	//----- nvinfo : EIATTR_MAXREG_COUNT
	.align		4
        /*006c*/ 	.byte	0x03, 0x1b
        /*006e*/ 	.short	0x00ff


	//----- nvinfo : EIATTR_MERCURY_ISA_VERSION
	.align		4
        /*0070*/ 	.byte	0x03, 0x5f
        /*0072*/ 	.short	0x0101


	//----- nvinfo : EIATTR_VRC_CTA_INIT_COUNT
	.align		4
        /*0074*/ 	.byte	0x02, 0x4a
	.zero		1
	.zero		1


	//----- nvinfo : EIATTR_EXIT_INSTR_OFFSETS
	.align		4
        /*0078*/ 	.byte	0x04, 0x1c
        /*007a*/ 	.short	(.L_303 - .L_302)


	//   ....[0]....
.L_302:
        /*007c*/ 	.word	0x000002b0


	//   ....[1]....
        /*0080*/ 	.word	0x000003d0


	//   ....[2]....
        /*0084*/ 	.word	0x000005e0


	//----- nvinfo : EIATTR_CRS_STACK_SIZE
	.align		4
.L_303:
        /*0088*/ 	.byte	0x04, 0x1e
        /*008a*/ 	.short	(.L_305 - .L_304)
.L_304:
        /*008c*/ 	.word	0x00000000


	//----- nvinfo : EIATTR_CBANK_PARAM_SIZE
	.align		4
.L_305:
        /*0090*/ 	.byte	0x03, 0x19
        /*0092*/ 	.short	0x0030


	//----- nvinfo : EIATTR_PARAM_CBANK
	.align		4
        /*0094*/ 	.byte	0x04, 0x0a
        /*0096*/ 	.short	(.L_307 - .L_306)
	.align		4
.L_306:
        /*0098*/ 	.word	index@(.nv.constant0._ZN6caffe281_GLOBAL__N__57_tmpxft_0000723f_00000000_7_reverse_packed_segs_op_cpp1_ii_4f215ff828ReversePackedSegments_kernelIflEEvmmmPKT0_PKT_PS5_)
        /*009c*/ 	.short	0x0380
        /*009e*/ 	.short	0x0030


	//----- nvinfo : EIATTR_SW_WAR
	.align		4
.L_307:
        /*00a0*/ 	.byte	0x04, 0x36
        /*00a2*/ 	.short	(.L_309 - .L_308)
.L_308:
        /*00a4*/ 	.word	0x00000008
.L_309:


//--------------------- .nv.info._ZN6caffe281_GLOBAL__N__57_tmpxft_0000723f_00000000_7_reverse_packed_segs_op_cpp1_ii_4f215ff828ReversePackedSegments_kernelIfiEEvmmmPKT0_PKT_PS5_ --------------------------
	.section	.nv.info._ZN6caffe281_GLOBAL__N__57_tmpxft_0000723f_00000000_7_reverse_packed_segs_op_cpp1_ii_4f215ff828ReversePackedSegments_kernelIfiEEvmmmPKT0_PKT_PS5_,"",@"SHT_CUDA_INFO"
	.sectionflags	@""
	.align	4


	//----- nvinfo : EIATTR_CUDA_API_VERSION
	.align		4
        /*0000*/ 	.byte	0x04, 0x37
        /*0002*/ 	.short	(.L_311 - .L_310)
.L_310:
        /*0004*/ 	.word	0x00000082


	//----- nvinfo : EIATTR_KPARAM_INFO
	.align		4
.L_311:
        /*0008*/ 	.byte	0x04, 0x17
        /*000a*/ 	.short	(.L_313 - .L_312)
.L_312:
        /*000c*/ 	.word	0x00000000
        /*0010*/ 	.short	0x0005
        /*0012*/ 	.short	0x0028
        /*0014*/ 	.byte	0x00, 0xf0, 0x21, 0x00


	//----- nvinfo : EIATTR_KPARAM_INFO
	.align		4
.L_313:
        /*0018*/ 	.byte	0x04, 0x17
        /*001a*/ 	.short	(.L_315 - .L_314)
.L_314:
        /*001c*/ 	.word	0x00000000
        /*0020*/ 	.short	0x0004
        /*0022*/ 	.short	0x0020
        /*0024*/ 	.byte	0x00, 0xf0, 0x21, 0x00


	//----- nvinfo : EIATTR_KPARAM_INFO
	.align		4
.L_315:
        /*0028*/ 	.byte	0x04, 0x17
        /*002a*/ 	.short	(.L_317 - .L_316)
.L_316:
        /*002c*/ 	.word	0x00000000
        /*0030*/ 	.short	0x0003
        /*0032*/ 	.short	0x0018
        /*0034*/ 	.byte	0x00, 0xf0, 0x21, 0x00


	//----- nvinfo : EIATTR_KPARAM_INFO
	.align		4
.L_317:
        /*0038*/ 	.byte	0x04, 0x17
        /*003a*/ 	.short	(.L_319 - .L_318)
.L_318:
        /*003c*/ 	.word	0x00000000
        /*0040*/ 	.short	0x0002
        /*0042*/ 	.short	0x0010
        /*0044*/ 	.byte	0x00, 0xf0, 0x21, 0x00


	//----- nvinfo : EIATTR_KPARAM_INFO
	.align		4
.L_319:
        /*0048*/ 	.byte	0x04, 0x17
        /*004a*/ 	.short	(.L_321 - .L_320)
.L_320:
        /*004c*/ 	.word	0x00000000
        /*0050*/ 	.short	0x0001
        /*0052*/ 	.short	0x0008
        /*0054*/ 	.byte	0x00, 0xf0, 0x21, 0x00


	//----- nvinfo : EIATTR_KPARAM_INFO
	.align		4
.L_321:
        /*0058*/ 	.byte	0x04, 0x17
        /*005a*/ 	.short	(.L_323 - .L_322)
.L_322:
        /*005c*/ 	.word	0x00000000
        /*0060*/ 	.short	0x0000
        /*0062*/ 	.short	0x0000
        /*0064*/ 	.byte	0x00, 0xf0, 0x21, 0x00


	//----- nvinfo : EIATTR_SPARSE_MMA_MASK
	.align		4
.L_323:
        /*0068*/ 	.byte	0x03, 0x50
        /*006a*/ 	.short	0x0000


	//----- nvinfo : EIATTR_MAXREG_COUNT
	.align		4
        /*006c*/ 	.byte	0x03, 0x1b
        /*006e*/ 	.short	0x00ff


	//----- nvinfo : EIATTR_MERCURY_ISA_VERSION
	.align		4
        /*0070*/ 	.byte	0x03, 0x5f
        /*0072*/ 	.short	0x0101


	//----- nvinfo : EIATTR_VRC_CTA_INIT_COUNT
	.align		4
        /*0074*/ 	.byte	0x02, 0x4a
	.zero		1
	.zero		1


	//----- nvinfo : EIATTR_EXIT_INSTR_OFFSETS
	.align		4
        /*0078*/ 	.byte	0x04, 0x1c
        /*007a*/ 	.short	(.L_325 - .L_324)


	//   ....[0]....
.L_324:
        /*007c*/ 	.word	0x000002a0


	//   ....[1]....
        /*0080*/ 	.word	0x000003f0


	//   ....[2]....
        /*0084*/ 	.word	0x000005e0


	//----- nvinfo : EIATTR_CRS_STACK_SIZE
	.align		4
.L_325:
        /*0088*/ 	.byte	0x04, 0x1e
        /*008a*/ 	.short	(.L_327 - .L_326)
.L_326:
        /*008c*/ 	.word	0x00000000


	//----- nvinfo : EIATTR_CBANK_PARAM_SIZE
	.align		4
.L_327:
        /*0090*/ 	.byte	0x03, 0x19
        /*0092*/ 	.short	0x0030


	//----- nvinfo : EIATTR_PARAM_CBANK
	.align		4
        /*0094*/ 	.byte	0x04, 0x0a
        /*0096*/ 	.short	(.L_329 - .L_328)
	.align		4
.L_328:
        /*0098*/ 	.word	index@(.nv.constant0._ZN6caffe281_GLOBAL__N__57_tmpxft_0000723f_00000000_7_reverse_packed_segs_op_cpp1_ii_4f215ff828ReversePackedSegments_kernelIfiEEvmmmPKT0_PKT_PS5_)
        /*009c*/ 	.short	0x0380
        /*009e*/ 	.short	0x0030


	//----- nvinfo : EIATTR_SW_WAR
	.align		4
.L_329:
        /*00a0*/ 	.byte	0x04, 0x36
        /*00a2*/ 	.short	(.L_331 - .L_330)
.L_330:
        /*00a4*/ 	.word	0x00000008
.L_331:


//--------------------- .nv.callgraph             --------------------------
	.section	.nv.callgraph,"",@"SHT_CUDA_CALLGRAPH"
	.align	4
	.sectionentsize	8
	.align		4
        /*0000*/ 	.word	0x00000000
	.align		4
        /*0004*/ 	.word	0xffffffff
	.align		4
        /*0008*/ 	.word	0x00000000
	.align		4
        /*000c*/ 	.word	0xfffffffe
	.align		4
        /*0010*/ 	.word	0x00000000
	.align		4
        /*0014*/ 	.word	0xfffffffd
	.align		4
        /*0018*/ 	.word	0x00000000
	.align		4
        /*001c*/ 	.word	0xfffffffc


//--------------------- .nv.constant4             --------------------------
	.section	.nv.constant4,"a",@progbits
	.align	8
	.align		8
.nv.constant4:
        /*0000*/ 	.dword	_ZTVSt9basic_iosIcSt11char_traitsIcEE
	.align		8
        /*0008*/ 	.dword	_ZTTSo
	.align		8
        /*0010*/ 	.dword	_ZTVSt15basic_streambufIcSt11char_traitsIcEE
	.align		8
        /*0018*/ 	.dword	_ZTVNSt7__cxx1115basic_stringbufIcSt11char_traitsIcESaIcEEE
	.align		8
        /*0020*/ 	.dword	_ZTTNSt7__cxx1119basic_ostringstreamIcSt11char_traitsIcESaIcEEE
	.align		8
        /*0028*/ 	.dword	_ZTVN10__cxxabiv119__pointer_type_infoE
	.align		8
        /*0030*/ 	.dword	_ZTVN10__cxxabiv120__function_type_infoE
	.align		8
        /*0038*/ 	.dword	_ZTVN10__cxxabiv117__class_type_infoE
	.align		8
        /*0040*/ 	.dword	_ZTVN10__cxxabiv120__si_class_type_infoE
	.align		8
        /*0048*/ 	.dword	_ZTVN3c105ErrorE
	.align		8
        /*0050*/ 	.dword	_ZTVN6caffe28OperatorINS_11CUDAContextEEE
	.align		8
        /*0058*/ 	.dword	_ZTVN6caffe219ReversePackedSegsOpINS_11CUDAContextEEE


//--------------------- .text._ZN6caffe281_GLOBAL__N__57_tmpxft_0000723f_00000000_7_reverse_packed_segs_op_cpp1_ii_4f215ff828ReversePackedSegments_kernelIblEEvmmmPKT0_PKT_PS5_ --------------------------
	.section	.text._ZN6caffe281_GLOBAL__N__57_tmpxft_0000723f_00000000_7_reverse_packed_segs_op_cpp1_ii_4f215ff828ReversePackedSegments_kernelIblEEvmmmPKT0_PKT_PS5_,"ax",@progbits
	.align	128
        .global         _ZN6caffe281_GLOBAL__N__57_tmpxft_0000723f_00000000_7_reverse_packed_segs_op_cpp1_ii_4f215ff828ReversePackedSegments_kernelIblEEvmmmPKT0_PKT_PS5_
        .type           _ZN6caffe281_GLOBAL__N__57_tmpxft_0000723f_00000000_7_reverse_packed_segs_op_cpp1_ii_4f215ff828ReversePackedSegments_kernelIblEEvmmmPKT0_PKT_PS5_,@function
        .size           _ZN6caffe281_GLOBAL__N__57_tmpxft_0000723f_00000000_7_reverse_packed_segs_op_cpp1_ii_4f215ff828ReversePackedSegments_kernelIblEEvmmmPKT0_PKT_PS5_,(.L_x_41 - _ZN6caffe281_GLOBAL__N__57_tmpxft_0000723f_00000000_7_reverse_packed_segs_op_cpp1_ii_4f215ff828ReversePackedSegments_kernelIblEEvmmmPKT0_PKT_PS5_)
        .other          _ZN6caffe281_GLOBAL__N__57_tmpxft_0000723f_00000000_7_reverse_packed_segs_op_cpp1_ii_4f215ff828ReversePackedSegments_kernelIblEEvmmmPKT0_PKT_PS5_,@"STO_CUDA_ENTRY STV_DEFAULT"
_ZN6caffe281_GLOBAL__N__57_tmpxft_0000723f_00000000_7_reverse_packed_segs_op_cpp1_ii_4f215ff828ReversePackedSegments_kernelIblEEvmmmPKT0_PKT_PS5_:
.text._ZN6caffe281_GLOBAL__N__57_tmpxft_0000723f_00000000_7_reverse_packed_segs_op_cpp1_ii_4f215ff828ReversePackedSegments_kernelIblEEvmmmPKT0_PKT_PS5_:
[----:B------:R-:W-:Y:S08]  /*0000*/  LDC R1, c[0x0][0x37c] ;  /* 0x0000df00ff017b82 */ /* 0x000ff00000000800 */
[----:B------:R-:W0:Y:S01]  /*0010*/  S2UR UR5, SR_CTAID.X ;  /* 0x00000000000579c3 */ /* 0x000e220000002500 */
[----:B------:R-:W1:Y:S01]  /*0020*/  LDCU UR4, c[0x0][0x384] ;  /* 0x00007080ff0477ac */ /* 0x000e620008000800 */
[----:B0-----:R-:W-:-:S04]  /*0030*/  USHF.R.S32.HI UR6, URZ, 0x1f, UR5 ;  /* 0x0000001fff067899 */ /* 0x001fc80008011405 */
[----:B-1----:R-:W-:-:S04]  /*0040*/  ULOP3.LUT UR4, UR6, UR4, URZ, 0xfc, !UPT ;  /* 0x0000000406047292 */ /* 0x002fc8000f8efcff */
[----:B------:R-:W-:-:S09]  /*0050*/  UISETP.NE.U32.AND UP0, UPT, UR4, URZ, UPT ;  /* 0x000000ff0400728c */ /* 0x000fd2000bf05070 */
[----:B------:R-:W-:Y:S05]  /*0060*/  BRA.U !UP0, `(.L_x_0) ;  /* 0x0000000108187547 */ /* 0x000fea000b800000 */
[----:B------:R-:W-:-:S07]  /*0070*/  MOV R0, 0x90 ;  /* 0x0000009000007802 */ /* 0x000fce0000000f00 */
[----:B------:R-:W-:Y:S05]  /*0080*/  CALL.REL.NOINC `($__internal_0_$__cuda_sm20_div_u64) ;  /* 0x0000000400547944 */ /* 0x000fea0003c00000 */
[----:B------:R-:W-:Y:S01]  /*0090*/  IMAD.MOV.U32 R0, RZ, RZ, R4 ;  /* 0x000000ffff007224 */ /* 0x000fe200078e0004 */
[----:B------:R-:W-:-:S07]  /*00a0*/  MOV R4, 0xc0 ;  /* 0x000000c000047802 */ /* 0x000fce0000000f00 */
[----:B------:R-:W-:Y:S05]  /*00b0*/  CALL.REL.NOINC `($__internal_1_$__cuda_sm20_rem_u64) ;  /* 0x00000008004c7944 */ /* 0x000fea0003c00000 */
[----:B------:R-:W-:Y:S05]  /*00c0*/  BRA `(.L_x_1) ;  /* 0x0000000000587947 */ /* 0x000fea0003800000 */
.L_x_0:
[----:B------:R-:W0:Y:S02]  /*00d0*/  LDC R4, c[0x0][0x380] ;  /* 0x0000e000ff047b82 */ /* 0x000e240000000800 */
[----:B0-----:R-:W0:Y:S08]  /*00e0*/  I2F.U32.RP R0, R4 ;  /* 0x0000000400007306 */ /* 0x001e300000209000 */
[----:B0-----:R-:W0:Y:S02]  /*00f0*/  MUFU.RCP R0, R0 ;  /* 0x0000000000007308 */ /* 0x001e240000001000 */
[----:B0-----:R-:W-:-:S06]  /*0100*/  VIADD R2, R0, 0xffffffe ;  /* 0x0ffffffe00027836 */ /* 0x001fcc0000000000 */
[----:B------:R0:W1:Y:S02]  /*0110*/  F2I.FTZ.U32.TRUNC.NTZ R3, R2 ;  /* 0x0000000200037305 */ /* 0x000064000021f000 */
[----:B0-----:R-:W-:Y:S01]  /*0120*/  IMAD.MOV.U32 R2, RZ, RZ, RZ ;  /* 0x000000ffff027224 */ /* 0x001fe200078e00ff */
[----:B-1----:R-:W-:-:S05]  /*0130*/  IADD3 R5, PT, PT, RZ, -R3, RZ ;  /* 0x80000003ff057210 */ /* 0x002fca0007ffe0ff */
[----:B------:R-:W-:-:S04]  /*0140*/  IMAD R5, R5, R4, RZ ;  /* 0x0000000405057224 */ /* 0x000fc800078e02ff */
[----:B------:R-:W-:Y:S01]  /*0150*/  IMAD.HI.U32 R3, R3, R5, R2 ;  /* 0x0000000503037227 */ /* 0x000fe200078e0002 */
[----:B------:R-:W-:-:S05]  /*0160*/  LOP3.LUT R2, RZ, R4, RZ, 0x33, !PT ;  /* 0x00000004ff027212 */ /* 0x000fca00078e33ff */
[----:B------:R-:W-:-:S04]  /*0170*/  IMAD.HI.U32 R3, R3, UR5, RZ ;  /* 0x0000000503037c27 */ /* 0x000fc8000f8e00ff */
[----:B------:R-:W-:-:S04]  /*0180*/  IMAD.MOV R9, RZ, RZ, -R3 ;  /* 0x000000ffff097224 */ /* 0x000fc800078e0a03 */
[----:B------:R-:W-:-:S05]  /*0190*/  IMAD R9, R4, R9, UR5 ;  /* 0x0000000504097e24 */ /* 0x000fca000f8e0209 */
[----:B------:R-:W-:-:S13]  /*01a0*/  ISETP.GE.U32.AND P0, PT, R9, R4, PT ;  /* 0x000000040900720c */ /* 0x000fda0003f06070 */
[-C--:B------:R-:W-:Y:S01]  /*01b0*/  @P0 IADD3 R9, PT, PT, R9, -R4.reuse, RZ ;  /* 0x8000000409090210 */ /* 0x080fe20007ffe0ff */
[----:B------:R-:W-:Y:S01]  /*01c0*/  @P0 VIADD R3, R3, 0x1 ;  /* 0x0000000103030836 */ /* 0x000fe20000000000 */
[----:B------:R-:W-:Y:S02]  /*01d0*/  ISETP.NE.U32.AND P0, PT, R4, RZ, PT ;  /* 0x000000ff0400720c */ /* 0x000fe40003f05070 */
[----:B------:R-:W-:-:S13]  /*01e0*/  ISETP.GE.U32.AND P1, PT, R9, R4, PT ;  /* 0x000000040900720c */ /* 0x000fda0003f26070 */
[----:B------:R-:W-:Y:S01]  /*01f0*/  @P1 VIADD R3, R3, 0x1 ;  /* 0x0000000103031836 */ /* 0x000fe20000000000 */
[----:B------:R-:W-:-:S04]  /*0200*/  @P1 IADD3 R9, PT, PT, R9, -R4, RZ ;  /* 0x8000000409091210 */ /* 0x000fc80007ffe0ff */
[C---:B------:R-:W-:Y:S02]  /*0210*/  SEL R0, R2.reuse, R3, !P0 ;  /* 0x0000000302007207 */ /* 0x040fe40004000000 */
[----:B------:R-:W-:-:S07]  /*0220*/  SEL R9, R2, R9, !P0 ;  /* 0x0000000902097207 */ /* 0x000fce0004000000 */
.L_x_1:
[----:B------:R-:W0:Y:S01]  /*0230*/  LDC.64 R4, c[0x0][0x388] ;  /* 0x0000e200ff047b82 */ /* 0x000e220000000a00 */
[----:B------:R-:W-:Y:S02]  /*0240*/  SHF.R.S32.HI R7, RZ, 0x1f, R0 ;  /* 0x0000001fff077819 */ /* 0x000fe40000011400 */
[----:B------:R-:W-:-:S05]  /*0250*/  SHF.R.S32.HI R12, RZ, 0x1f, R9 ;  /* 0x0000001fff0c7819 */ /* 0x000fca0000011409 */
[----:B------:R-:W1:Y:S01]  /*0260*/  LDC.64 R2, c[0x0][0x380] ;  /* 0x0000e000ff027b82 */ /* 0x000e620000000a00 */
[----:B0-----:R-:W-:-:S04]  /*0270*/  ISETP.GE.U32.AND P0, PT, R0, R4, PT ;  /* 0x000000040000720c */ /* 0x001fc80003f06070 */
[----:B------:R-:W-:Y:S02]  /*0280*/  ISETP.GE.U32.AND.EX P0, PT, R7, R5, PT, P0 ;  /* 0x000000050700720c */ /* 0x000fe40003f06100 */
[----:B-1----:R-:W-:-:S04]  /*0290*/  ISETP.GE.U32.AND P1, PT, R9, R2, PT ;  /* 0x000000020900720c */ /* 0x002fc80003f26070 */
[----:B------:R-:W-:-:S13]  /*02a0*/  ISETP.GE.U32.OR.EX P0, PT, R12, R3, P0, P1 ;  /* 0x000000030c00720c */ /* 0x000fda0000706510 */
[----:B------:R-:W-:Y:S05]  /*02b0*/  @P0 EXIT ;  /* 0x000000000000094d */ /* 0x000fea0003800000 */
[----:B------:R-:W0:Y:S01]  /*02c0*/  LDC.64 R2, c[0x0][0x398] ;  /* 0x0000e600ff027b82 */ /* 0x000e220000000a00 */
[----:B------:R-:W1:Y:S01]  /*02d0*/  LDCU.64 UR6, c[0x0][0x358] ;  /* 0x00006b00ff0677ac */ /* 0x000e620008000a00 */
[----:B------:R-:W2:Y:S01]  /*02e0*/  S2R R8, SR_TID.X ;  /* 0x0000000000087919 */ /* 0x000ea20000002100 */
[----:B------:R-:W2:Y:S01]  /*02f0*/  LDCU.64 UR8, c[0x0][0x390] ;  /* 0x00007200ff0877ac */ /* 0x000ea20008000a00 */
[----:B0-----:R-:W-:-:S04]  /*0300*/  LEA R2, P0, R0, R2, 0x3 ;  /* 0x0000000200027211 */ /* 0x001fc800078018ff */
[----:B------:R-:W-:-:S05]  /*0310*/  LEA.HI.X R3, R0, R3, R7, 0x3, P0 ;  /* 0x0000000300037211 */ /* 0x000fca00000f1c07 */
[----:B-1----:R-:W3:Y:S01]  /*0320*/  LDG.E R2, desc[UR6][R2.64] ;  /* 0x0000000602027981 */ /* 0x002ee2000c1e1900 */
[----:B--2---:R-:W-:Y:S01]  /*0330*/  ISETP.GE.U32.AND P0, PT, R8, UR8, PT ;  /* 0x0000000808007c0c */ /* 0x004fe2000bf06070 */
[----:B------:R-:W-:Y:S01]  /*0340*/  IMAD R12, R12, R4, RZ ;  /* 0x000000040c0c7224 */ /* 0x000fe200078e02ff */
[----:B------:R-:W-:Y:S01]  /*0350*/  SHF.R.S32.HI R10, RZ, 0x1f, R8 ;  /* 0x0000001fff0a7819 */ /* 0x000fe20000011408 */
[----:B------:R-:W-:Y:S02]  /*0360*/  IMAD.MOV.U32 R6, RZ, RZ, R0 ;  /* 0x000000ffff067224 */ /* 0x000fe400078e0000 */
[C---:B------:R-:W-:Y:S01]  /*0370*/  IMAD R13, R9.reuse, R5, R12 ;  /* 0x00000005090d7224 */ /* 0x040fe200078e020c */
[----:B------:R-:W-:Y:S02]  /*0380*/  ISETP.GE.U32.AND.EX P0, PT, R10, UR9, PT, P0 ;  /* 0x000000090a007c0c */ /* 0x000fe4000bf06100 */
[----:B---3--:R-:W-:-:S13]  /*0390*/  ISETP.GE.AND P1, PT, R9, R2, PT ;  /* 0x000000020900720c */ /* 0x008fda0003f26270 */
[----:B------:R-:W-:Y:S01]  /*03a0*/  @!P1 IADD3 R11, PT, PT, R2, -0x1, -R9 ;  /* 0xffffffff020b9810 */ /* 0x000fe20007ffe809 */
[----:B------:R-:W-:-:S03]  /*03b0*/  IMAD.WIDE.U32 R2, R9, R4, R6 ;  /* 0x0000000409027225 */ /* 0x000fc600078e0006 */
[----:B------:R-:W-:Y:S01]  /*03c0*/  @!P1 SHF.R.S32.HI R9, RZ, 0x1f, R11 ;  /* 0x0000001fff099819 */ /* 0x000fe2000001140b */
[----:B------:R-:W-:Y:S06]  /*03d0*/  @P0 EXIT ;  /* 0x000000000000094d */ /* 0x000fec0003800000 */
[----:B------:R-:W-:Y:S01]  /*03e0*/  @!P1 IMAD R12, R9, R4, RZ ;  /* 0x00000004090c9224 */ /* 0x000fe200078e02ff */
[----:B------:R-:W-:Y:S01]  /*03f0*/  MOV R9, R8 ;  /* 0x0000000800097202 */ /* 0x000fe20000000f00 */
[----:B------:R-:W-:Y:S01]  /*0400*/  IMAD.IADD R0, R3, 0x1, R13 ;  /* 0x0000000103007824 */ /* 0x000fe200078e020d */
[----:B------:R-:W0:Y:S01]  /*0410*/  LDCU UR4, c[0x0][0x360] ;  /* 0x00006c00ff0477ac */ /* 0x000e220008000800 */
[C---:B------:R-:W-:Y:S01]  /*0420*/  @!P1 IMAD.WIDE.U32 R6, R11.reuse, R4, R6 ;  /* 0x000000040b069225 */ /* 0x040fe200078e0006 */
[----:B------:R-:W1:Y:S03]  /*0430*/  LDCU.128 UR12, c[0x0][0x3a0] ;  /* 0x00007400ff0c77ac */ /* 0x000e660008000c00 */
[----:B------:R-:W-:Y:S01]  /*0440*/  @!P1 IMAD R5, R11, R5, R12 ;  /* 0x000000050b059224 */ /* 0x000fe200078e020c */
[----:B------:R-:W-:Y:S01]  /*0450*/  MOV R11, R2 ;  /* 0x00000002000b7202 */ /* 0x000fe20000000f00 */
[----:B------:R-:W-:Y:S01]  /*0460*/  IMAD.MOV.U32 R12, RZ, RZ, R0 ;  /* 0x000000ffff0c7224 */ /* 0x000fe200078e0000 */
[----:B------:R-:W-:Y:S01]  /*0470*/  @!P1 MOV R11, R6 ;  /* 0x00000006000b9202 */ /* 0x000fe20000000f00 */
[----:B------:R-:W-:-:S07]  /*0480*/  @!P1 IMAD.IADD R12, R7, 0x1, R5 ;  /* 0x00000001070c9824 */ /* 0x000fce00078e0205 */
.L_x_2:
[----:B--2---:R-:W-:Y:S01]  /*0490*/  MOV R7, R10 ;  /* 0x0000000a00077202 */ /* 0x004fe20000000f00 */
[----:B------:R-:W-:Y:S02]  /*04a0*/  IMAD.MOV.U32 R6, RZ, RZ, R9 ;  /* 0x000000ffff067224 */ /* 0x000fe400078e0009 */
[----:B------:R-:W-:Y:S02]  /*04b0*/  IMAD R9, R0, UR8, RZ ;  /* 0x0000000800097c24 */ /* 0x000fe4000f8e02ff */
[----:B------:R-:W-:-:S04]  /*04c0*/  IMAD.WIDE.U32 R4, R2, UR8, R6 ;  /* 0x0000000802047c25 */ /* 0x000fc8000f8e0006 */
[----:B------:R-:W-:Y:S01]  /*04d0*/  IMAD R9, R2, UR9, R9 ;  /* 0x0000000902097c24 */ /* 0x000fe2000f8e0209 */
[----:B-1----:R-:W-:-:S04]  /*04e0*/  IADD3 R4, P0, PT, R4, UR12, RZ ;  /* 0x0000000c04047c10 */ /* 0x002fc8000ff1e0ff */
[----:B------:R-:W-:-:S06]  /*04f0*/  IADD3.X R5, PT, PT, R5, UR13, R9, P0, !PT ;  /* 0x0000000d05057c10 */ /* 0x000fcc00087fe409 */
[----:B------:R-:W2:Y:S01]  /*0500*/  LDG.E.U8 R5, desc[UR6][R4.64] ;  /* 0x0000000604057981 */ /* 0x000ea2000c1e1100 */
[----:B------:R-:W-:Y:S02]  /*0510*/  IMAD R10, R12, UR8, RZ ;  /* 0x000000080c0a7c24 */ /* 0x000fe4000f8e02ff */
[----:B------:R-:W-:-:S04]  /*0520*/  IMAD.WIDE.U32 R6, R11, UR8, R6 ;  /* 0x000000080b067c25 */ /* 0x000fc8000f8e0006 */
[----:B------:R-:W-:Y:S01]  /*0530*/  IMAD R9, R11, UR9, R10 ;  /* 0x000000090b097c24 */ /* 0x000fe2000f8e020a */
[----:B------:R-:W-:-:S04]  /*0540*/  IADD3 R6, P0, PT, R6, UR14, RZ ;  /* 0x0000000e06067c10 */ /* 0x000fc8000ff1e0ff */
[----:B------:R-:W-:Y:S01]  /*0550*/  IADD3.X R7, PT, PT, R7, UR15, R9, P0, !PT ;  /* 0x0000000f07077c10 */ /* 0x000fe200087fe409 */
[----:B0-----:R-:W-:-:S05]  /*0560*/  VIADD R9, R8, UR4 ;  /* 0x0000000408097c36 */ /* 0x001fca0008000000 */
[----:B------:R-:W-:Y:S02]  /*0570*/  ISETP.GE.U32.AND P0, PT, R9, UR8, PT ;  /* 0x0000000809007c0c */ /* 0x000fe4000bf06070 */
[----:B------:R-:W-:Y:S02]  /*0580*/  SHF.R.S32.HI R10, RZ, 0x1f, R9 ;  /* 0x0000001fff0a7819 */ /* 0x000fe40000011409 */
[----:B------:R-:W-:Y:S02]  /*0590*/  MOV R8, R9 ;  /* 0x0000000900087202 */ /* 0x000fe40000000f00 */
[----:B------:R-:W-:Y:S01]  /*05a0*/  ISETP.GE.U32.AND.EX P0, PT, R10, UR9, PT, P0 ;  /* 0x000000090a007c0c */ /* 0x000fe2000bf06100 */
[----:B--2---:R2:W-:-:S12]  /*05b0*/  STG.E.U8 desc[UR6][R6.64], R5 ;  /* 0x0000000506007986 */ /* 0x0045d8000c101106 */
[----:B------:R-:W-:Y:S05]  /*05c0*/  @!P0 BRA `(.L_x_2) ;  /* 0xfffffffc00b08947 */ /* 0x000fea000383ffff */
[----:B------:R-:W-:Y:S05]  /*05d0*/  EXIT ;  /* 0x000000000000794d */ /* 0x000fea0003800000 */
        .weak           $__internal_0_$__cuda_sm20_div_u64
        .type           $__internal_0_$__cuda_sm20_div_u64,@function
        .size           $__internal_0_$__cuda_sm20_div_u64,($__internal_1_$__cuda_sm20_rem_u64 - $__internal_0_$__cuda_sm20_div_u64)
$__internal_0_$__cuda_sm20_div_u64:
[----:B------:R-:W0:Y:S01]  /*05e0*/  LDCU.64 UR8, c[0x0][0x380] ;  /* 0x00007000ff0877ac */ /* 0x000e220008000a00 */
[----:B------:R-:W1:Y:S01]  /*05f0*/  LDC.64 R2, c[0x0][0x380] ;  /* 0x0000e000ff027b82 */ /* 0x000e620000000a00 */
[----:B0-----:R-:W0:Y:S08]  /*0600*/  I2F.U64.RP R8, UR8 ;  /* 0x0000000800087d12 */ /* 0x001e300008309000 */
[----:B0-----:R-:W0:Y:S02]  /*0610*/  MUFU.RCP R8, R8 ;  /* 0x0000000800087308 */ /* 0x001e240000001000 */
[----:B0-----:R-:W-:-:S06]  /*0620*/  VIADD R4, R8, 0x1ffffffe ;  /* 0x1ffffffe08047836 */ /* 0x001fcc0000000000 */
[----:B------:R-:W1:Y:S02]  /*0630*/  F2I.U64.TRUNC R4, R4 ;  /* 0x0000000400047311 */ /* 0x000e64000020d800 */
[----:B-1----:R-:W-:-:S04]  /*0640*/  IMAD.WIDE.U32 R6, R4, R2, RZ ;  /* 0x0000000204067225 */ /* 0x002fc800078e00ff */
[----:B------:R-:W-:Y:S01]  /*0650*/  IMAD R7, R4, R3, R7 ;  /* 0x0000000304077224 */ /* 0x000fe200078e0207 */
[----:B------:R-:W-:-:S03]  /*0660*/  IADD3 R9, P0, PT, RZ, -R6, RZ ;  /* 0x80000006ff097210 */ /* 0x000fc60007f1e0ff */
[----:B------:R-:W-:Y:S02]  /*0670*/  IMAD R7, R5, R2, R7 ;  /* 0x0000000205077224 */ /* 0x000fe400078e0207 */
[----:B------:R-:W-:-:S03]  /*0680*/  IMAD.HI.U32 R6, R4, R9, RZ ;  /* 0x0000000904067227 */ /* 0x000fc600078e00ff */
[----:B------:R-:W-:Y:S01]  /*0690*/  IADD3.X R11, PT, PT, RZ, ~R7, RZ, P0, !PT ;  /* 0x80000007ff0b7210 */ /* 0x000fe200007fe4ff */
[----:B------:R-:W-:-:S04]  /*06a0*/  IMAD.MOV.U32 R7, RZ, RZ, R4 ;  /* 0x000000ffff077224 */ /* 0x000fc800078e0004 */
[----:B------:R-:W-:-:S04]  /*06b0*/  IMAD.WIDE.U32 R6, P0, R4, R11, R6 ;  /* 0x0000000b04067225 */ /* 0x000fc80007800006 */
[C---:B------:R-:W-:Y:S02]  /*06c0*/  IMAD R13, R5.reuse, R11, RZ ;  /* 0x0000000b050d7224 */ /* 0x040fe400078e02ff */
[----:B------:R-:W-:-:S04]  /*06d0*/  IMAD.HI.U32 R6, P1, R5, R9, R6 ;  /* 0x0000000905067227 */ /* 0x000fc80007820006 */
[----:B------:R-:W-:Y:S01]  /*06e0*/  IMAD.HI.U32 R11, R5, R11, RZ ;  /* 0x0000000b050b7227 */ /* 0x000fe200078e00ff */
[----:B------:R-:W-:-:S04]  /*06f0*/  IADD3 R7, P2, PT, R13, R6, RZ ;  /* 0x000000060d077210 */ /* 0x000fc80007f5e0ff */
[----:B------:R-:W-:Y:S01]  /*0700*/  IADD3.X R6, PT, PT, R11, R5, RZ, P0, !PT ;  /* 0x000000050b067210 */ /* 0x000fe200007fe4ff */
[----:B------:R-:W-:-:S03]  /*0710*/  IMAD.WIDE.U32 R4, R7, R2, RZ ;  /* 0x0000000207047225 */ /* 0x000fc600078e00ff */
[----:B------:R-:W-:Y:S01]  /*0720*/  IADD3.X R9, PT, PT, RZ, RZ, R6, P2, P1 ;  /* 0x000000ffff097210 */ /* 0x000fe200017e2406 */
[----:B------:R-:W-:Y:S01]  /*0730*/  IMAD R5, R7, R3, R5 ;  /* 0x0000000307057224 */ /* 0x000fe200078e0205 */
[----:B------:R-:W-:-:S03]  /*0740*/  IADD3 R11, P0, PT, RZ, -R4, RZ ;  /* 0x80000004ff0b7210 */ /* 0x000fc60007f1e0ff */
[----:B------:R-:W-:Y:S02]  /*0750*/  IMAD R5, R9, R2, R5 ;  /* 0x0000000209057224 */ /* 0x000fe400078e0205 */
[----:B------:R-:W-:-:S04]  /*0760*/  IMAD.HI.U32 R6, R7, R11, RZ ;  /* 0x0000000b07067227 */ /* 0x000fc800078e00ff */
[----:B------:R-:W-:Y:S02]  /*0770*/  IMAD.X R4, RZ, RZ, ~R5, P0 ;  /* 0x000000ffff047224 */ /* 0x000fe400000e0e05 */
[----:B------:R-:W-:Y:S02]  /*0780*/  IMAD.MOV.U32 R5, RZ, RZ, RZ ;  /* 0x000000ffff057224 */ /* 0x000fe400078e00ff */
[----:B------:R-:W-:-:S04]  /*0790*/  IMAD.WIDE.U32 R6, P0, R7, R4, R6 ;  /* 0x0000000407067225 */ /* 0x000fc80007800006 */
[C---:B------:R-:W-:Y:S02]  /*07a0*/  IMAD R8, R9.reuse, R4, RZ ;  /* 0x0000000409087224 */ /* 0x040fe400078e02ff */
[----:B------:R-:W-:-:S04]  /*07b0*/  IMAD.HI.U32 R7, P1, R9, R11, R6 ;  /* 0x0000000b09077227 */ /* 0x000fc80007820006 */
[----:B------:R-:W-:Y:S01]  /*07c0*/  IMAD.HI.U32 R4, R9, R4, RZ ;  /* 0x0000000409047227 */ /* 0x000fe200078e00ff */
[----:B------:R-:W-:-:S04]  /*07d0*/  IADD3 R7, P2, PT, R8, R7, RZ ;  /* 0x0000000708077210 */ /* 0x000fc80007f5e0ff */
[----:B------:R-:W-:Y:S01]  /*07e0*/  IADD3.X R9, PT, PT, R4, R9, RZ, P0, !PT ;  /* 0x0000000904097210 */ /* 0x000fe200007fe4ff */
[----:B------:R-:W-:-:S03]  /*07f0*/  IMAD.HI.U32 R4, R7, UR5, RZ ;  /* 0x0000000507047c27 */ /* 0x000fc6000f8e00ff */
[----:B------:R-:W-:Y:S01]  /*0800*/  IADD3.X R9, PT, PT, RZ, RZ, R9, P2, P1 ;  /* 0x000000ffff097210 */ /* 0x000fe200017e2409 */
[----:B------:R-:W-:-:S04]  /*0810*/  IMAD.WIDE.U32 R4, R7, UR6, R4 ;  /* 0x0000000607047c25 */ /* 0x000fc8000f8e0004 */
[C---:B------:R-:W-:Y:S02]  /*0820*/  IMAD R7, R9.reuse, UR6, RZ ;  /* 0x0000000609077c24 */ /* 0x040fe4000f8e02ff */
[----:B------:R-:W-:-:S04]  /*0830*/  IMAD.HI.U32 R4, P0, R9, UR5, R4 ;  /* 0x0000000509047c27 */ /* 0x000fc8000f800004 */
[----:B------:R-:W-:Y:S01]  /*0840*/  IMAD.HI.U32 R6, R9, UR6, RZ ;  /* 0x0000000609067c27 */ /* 0x000fe2000f8e00ff */
[----:B------:R-:W-:-:S04]  /*0850*/  IADD3 R7, P1, PT, R7, R4, RZ ;  /* 0x0000000407077210 */ /* 0x000fc80007f3e0ff */
[----:B------:R-:W-:Y:S01]  /*0860*/  IADD3.X R6, PT, PT, R6, RZ, RZ, P0, !PT ;  /* 0x000000ff06067210 */ /* 0x000fe200007fe4ff */
[----:B------:R-:W-:-:S04]  /*0870*/  IMAD.WIDE.U32 R4, R7, R2, RZ ;  /* 0x0000000207047225 */ /* 0x000fc800078e00ff */
[----:B------:R-:W-:Y:S01]  /*0880*/  IMAD.X R9, RZ, RZ, R6, P1 ;  /* 0x000000ffff097224 */ /* 0x000fe200008e0606 */
[----:B------:R-:W-:Y:S01]  /*0890*/  IADD3 R11, P1, PT, -R4, UR5, RZ ;  /* 0x00000005040b7c10 */ /* 0x000fe2000ff3e1ff */
[C---:B------:R-:W-:Y:S02]  /*08a0*/  IMAD R5, R7.reuse, R3, R5 ;  /* 0x0000000307057224 */ /* 0x040fe400078e0205 */
[----:B------:R-:W-:Y:S01]  /*08b0*/  VIADD R4, R7, 0x1 ;  /* 0x0000000107047836 */ /* 0x000fe20000000000 */
[-C--:B------:R-:W-:Y:S01]  /*08c0*/  ISETP.GE.U32.AND P0, PT, R11, R2.reuse, PT ;  /* 0x000000020b00720c */ /* 0x080fe20003f06070 */
[----:B------:R-:W-:-:S05]  /*08d0*/  IMAD R5, R9, R2, R5 ;  /* 0x0000000209057224 */ /* 0x000fca00078e0205 */
[----:B------:R-:W-:Y:S02]  /*08e0*/  IADD3.X R8, PT, PT, ~R5, UR6, RZ, P1, !PT ;  /* 0x0000000605087c10 */ /* 0x000fe40008ffe5ff */
[----:B------:R-:W-:Y:S02]  /*08f0*/  IADD3 R5, P1, PT, R11, -R2, RZ ;  /* 0x800000020b057210 */ /* 0x000fe40007f3e0ff */
[CC--:B------:R-:W-:Y:S02]  /*0900*/  ISETP.GE.U32.AND.EX P0, PT, R8.reuse, R3.reuse, PT, P0 ;  /* 0x000000030800720c */ /* 0x0c0fe40003f06100 */
[----:B------:R-:W-:Y:S02]  /*0910*/  IADD3.X R6, PT, PT, R8, ~R3, RZ, P1, !PT ;  /* 0x8000000308067210 */ /* 0x000fe40000ffe4ff */
[----:B------:R-:W-:Y:S02]  /*0920*/  SEL R5, R5, R11, P0 ;  /* 0x0000000b05057207 */ /* 0x000fe40000000000 */
[----:B------:R-:W-:-:S02]  /*0930*/  SEL R6, R6, R8, P0 ;  /* 0x0000000806067207 */ /* 0x000fc40000000000 */
[----:B------:R-:W-:Y:S02]  /*0940*/  SEL R7, R4, R7, P0 ;  /* 0x0000000704077207 */ /* 0x000fe40000000000 */
[----:B------:R-:W-:Y:S02]  /*0950*/  ISETP.GE.U32.AND P0, PT, R5, R2, PT ;  /* 0x000000020500720c */ /* 0x000fe40003f06070 */
[----:B------:R-:W-:Y:S01]  /*0960*/  ISETP.NE.U32.AND P1, PT, R2, RZ, PT ;  /* 0x000000ff0200720c */ /* 0x000fe20003f25070 */
[----:B------:R-:W-:Y:S01]  /*0970*/  IMAD.MOV.U32 R2, RZ, RZ, R0 ;  /* 0x000000ffff027224 */ /* 0x000fe200078e0000 */
[----:B------:R-:W-:Y:S02]  /*0980*/  ISETP.GE.U32.AND.EX P0, PT, R6, R3, PT, P0 ;  /* 0x000000030600720c */ /* 0x000fe40003f06100 */
[----:B------:R-:W-:Y:S01]  /*0990*/  ISETP.NE.AND.EX P1, PT, R3, RZ, PT, P1 ;  /* 0x000000ff0300720c */ /* 0x000fe20003f25310 */
[----:B------:R-:W-:Y:S01]  /*09a0*/  HFMA2 R3, -RZ, RZ, 0, 0 ;  /* 0x00000000ff037431 */ /* 0x000fe200000001ff */
[----:B------:R-:W-:-:S04]  /*09b0*/  IADD3 R4, PT, PT, R7, 0x1, RZ ;  /* 0x0000000107047810 */ /* 0x000fc80007ffe0ff */
[----:B------:R-:W-:-:S04]  /*09c0*/  SEL R4, R4, R7, P0 ;  /* 0x0000000704047207 */ /* 0x000fc80000000000 */
[----:B------:R-:W-:Y:S01]  /*09d0*/  SEL R4, R4, 0xffffffff, P1 ;  /* 0xffffffff04047807 */ /* 0x000fe20000800000 */
[----:B------:R-:W-:Y:S06]  /*09e0*/  RET.REL.NODEC R2 `(_ZN6caffe281_GLOBAL__N__57_tmpxft_0000723f_00000000_7_reverse_packed_segs_op_cpp1_ii_4f215ff828ReversePackedSegments_kernelIblEEvmmmPKT0_PKT_PS5_) ;  /* 0xfffffff402847950 */ /* 0x000fec0003c3ffff */
        .weak           $__internal_1_$__cuda_sm20_rem_u64
        .type           $__internal_1_$__cuda_sm20_rem_u64,@function
        .size           $__internal_1_$__cuda_sm20_rem_u64,(.L_x_41 - $__internal_1_$__cuda_sm20_rem_u64)
$__internal_1_$__cuda_sm20_rem_u64:
        /* <DEDUP_REMOVED lines=42> */
[----:B------:R-:W-:Y:S02]  /*0c90*/  IMAD.X R5, RZ, RZ, R5, P1 ;  /* 0x000000ffff057224 */ /* 0x000fe400008e0605 */
[----:B------:R-:W-:Y:S01]  /*0ca0*/  IMAD R9, R9, R3, R7 ;  /* 0x0000000309097224 */ /* 0x000fe200078e0207 */
[----:B------:R-:W-:-:S03]  /*0cb0*/  IADD3 R7, P1, PT, -R6, UR5, RZ ;  /* 0x0000000506077c10 */ /* 0x000fc6000ff3e1ff */
[-C--:B------:R-:W-:Y:S01]  /*0cc0*/  IMAD R5, R5, R2.reuse, R9 ;  /* 0x0000000205057224 */ /* 0x080fe200078e0209 */
[----:B------:R-:W-:-:S04]  /*0cd0*/  ISETP.GE.U32.AND P0, PT, R7, R2, PT ;  /* 0x000000020700720c */ /* 0x000fc80003f06070 */
[----:B------:R-:W-:Y:S02]  /*0ce0*/  IADD3.X R8, PT, PT, ~R5, UR6, RZ, P1, !PT ;  /* 0x0000000605087c10 */ /* 0x000fe40008ffe5ff */
[----:B------:R-:W-:Y:S02]  /*0cf0*/  IADD3 R5, P1, PT, R7, -R2, RZ ;  /* 0x8000000207057210 */ /* 0x000fe40007f3e0ff */
[CC--:B------:R-:W-:Y:S02]  /*0d00*/  ISETP.GE.U32.AND.EX P0, PT, R8.reuse, R3.reuse, PT, P0 ;  /* 0x000000030800720c */ /* 0x0c0fe40003f06100 */
[----:B------:R-:W-:Y:S02]  /*0d10*/  IADD3.X R6, PT, PT, R8, ~R3, RZ, P1, !PT ;  /* 0x8000000308067210 */ /* 0x000fe40000ffe4ff */
[----:B------:R-:W-:Y:S02]  /*0d20*/  SEL R5, R5, R7, P0 ;  /* 0x0000000705057207 */ /* 0x000fe40000000000 */
[----:B------:R-:W-:-:S02]  /*0d30*/  SEL R6, R6, R8, P0 ;  /* 0x0000000806067207 */ /* 0x000fc40000000000 */
[C---:B------:R-:W-:Y:S01]  /*0d40*/  ISETP.GE.U32.AND P0, PT, R5.reuse, R2, PT ;  /* 0x000000020500720c */ /* 0x040fe20003f06070 */
[----:B------:R-:W-:Y:S01]  /*0d50*/  IMAD.IADD R9, R5, 0x1, -R2 ;  /* 0x0000000105097824 */ /* 0x000fe200078e0a02 */
[----:B------:R-:W-:Y:S02]  /*0d60*/  ISETP.NE.U32.AND P1, PT, R2, RZ, PT ;  /* 0x000000ff0200720c */ /* 0x000fe40003f25070 */
[----:B------:R-:W-:Y:S02]  /*0d70*/  ISETP.GE.U32.AND.EX P0, PT, R6, R3, PT, P0 ;  /* 0x000000030600720c */ /* 0x000fe40003f06100 */
[----:B------:R-:W-:Y:S02]  /*0d80*/  ISETP.NE.AND.EX P1, PT, R3, RZ, PT, P1 ;  /* 0x000000ff0300720c */ /* 0x000fe40003f25310 */
[----:B------:R-:W-:Y:S02]  /*0d90*/  SEL R9, R9, R5, P0 ;  /* 0x0000000509097207 */ /* 0x000fe40000000000 */
[----:B------:R-:W-:-:S02]  /*0da0*/  MOV R5, 0x0 ;  /* 0x0000000000057802 */ /* 0x000fc40000000f00 */
[----:B------:R-:W-:Y:S02]  /*0db0*/  SEL R9, R9, 0xffffffff, P1 ;  /* 0xffffffff09097807 */ /* 0x000fe40000800000 */
[----:B------:R-:W-:Y:S05]  /*0dc0*/  RET.REL.NODEC R4 `(_ZN6caffe281_GLOBAL__N__57_tmpxft_0000723f_00000000_7_reverse_packed_segs_op_cpp1_ii_4f215ff828ReversePackedSegments_kernelIblEEvmmmPKT0_PKT_PS5_) ;  /* 0xfffffff0048c7950 */ /* 0x000fea0003c3ffff */
.L_x_3:
[----:B------:R-:W-:-:S00]  /*0dd0*/  BRA `(.L_x_3) ;  /* 0xfffffffc00fc7947 */ /* 0x000fc0000383ffff */
[----:B------:R-:W-:-:S00]  /*0de0*/  NOP ;  /* 0x0000000000007918 */ /* 0x000fc00000000000 */
        /* <DEDUP_REMOVED lines=9> */
.L_x_41:


//--------------------- .text._ZN6caffe281_GLOBAL__N__57_tmpxft_0000723f_00000000_7_reverse_packed_segs_op_cpp1_ii_4f215ff828ReversePackedSegments_kernelIbiEEvmmmPKT0_PKT_PS5_ --------------------------
	.section	.text._ZN6caffe281_GLOBAL__N__57_tmpxft_0000723f_00000000_7_reverse_packed_segs_op_cpp1_ii_4f215ff828ReversePackedSegments_kernelIbiEEvmmmPKT0_PKT_PS5_,"ax",@progbits
	.align	128
        .global         _ZN6caffe281_GLOBAL__N__57_tmpxft_0000723f_00000000_7_reverse_packed_segs_op_cpp1_ii_4f215ff828ReversePackedSegments_kernelIbiEEvmmmPKT0_PKT_PS5_
        .type           _ZN6caffe281_GLOBAL__N__57_tmpxft_0000723f_00000000_7_reverse_packed_segs_op_cpp1_ii_4f215ff828ReversePackedSegments_kernelIbiEEvmmmPKT0_PKT_PS5_,@function
        .size           _ZN6caffe281_GLOBAL__N__57_tmpxft_0000723f_00000000_7_reverse_packed_segs_op_cpp1_ii_4f215ff828ReversePackedSegments_kernelIbiEEvmmmPKT0_PKT_PS5_,(.L_x_43 - _ZN6caffe281_GLOBAL__N__57_tmpxft_0000723f_00000000_7_reverse_packed_segs_op_cpp1_ii_4f215ff828ReversePackedSegments_kernelIbiEEvmmmPKT0_PKT_PS5_)
        .other          _ZN6caffe281_GLOBAL__N__57_tmpxft_0000723f_00000000_7_reverse_packed_segs_op_cpp1_ii_4f215ff828ReversePackedSegments_kernelIbiEEvmmmPKT0_PKT_PS5_,@"STO_CUDA_ENTRY STV_DEFAULT"
_ZN6caffe281_GLOBAL__N__57_tmpxft_0000723f_00000000_7_reverse_packed_segs_op_cpp1_ii_4f215ff828ReversePackedSegments_kernelIbiEEvmmmPKT0_PKT_PS5_:
.text._ZN6caffe281_GLOBAL__N__57_tmpxft_0000723f_00000000_7_reverse_packed_segs_op_cpp1_ii_4f215ff828ReversePackedSegments_kernelIbiEEvmmmPKT0_PKT_PS5_:
        /* <DEDUP_REMOVED lines=8> */
[----:B------:R-:W-:Y:S05]  /*0080*/  CALL.REL.NOINC `($__internal_2_$__cuda_sm20_div_u64) ;  /* 0x0000000400547944 */ /* 0x000fea0003c00000 */
[----:B------:R-:W-:Y:S01]  /*0090*/  IMAD.MOV.U32 R0, RZ, RZ, R4 ;  /* 0x000000ffff007224 */ /* 0x000fe200078e0004 */
[----:B------:R-:W-:-:S07]  /*00a0*/  MOV R4, 0xc0 ;  /* 0x000000c000047802 */ /* 0x000fce0000000f00 */
[----:B------:R-:W-:Y:S05]  /*00b0*/  CALL.REL.NOINC `($__internal_3_$__cuda_sm20_rem_u64) ;  /* 0x00000008004c7944 */ /* 0x000fea0003c00000 */
[----:B------:R-:W-:Y:S05]  /*00c0*/  BRA `(.L_x_5) ;  /* 0x0000000000587947 */ /* 0x000fea0003800000 */
.L_x_4:
        /* <DEDUP_REMOVED lines=22> */
.L_x_5:
[----:B------:R-:W0:Y:S01]  /*0230*/  LDCU.128 UR8, c[0x0][0x380] ;  /* 0x00007000ff0877ac */ /* 0x000e220008000c00 */
[----:B------:R-:W-:Y:S02]  /*0240*/  SHF.R.S32.HI R5, RZ, 0x1f, R0 ;  /* 0x0000001fff057819 */ /* 0x000fe40000011400 */
[----:B------:R-:W-:Y:S02]  /*0250*/  SHF.R.S32.HI R8, RZ, 0x1f, R11 ;  /* 0x0000001fff087819 */ /* 0x000fe4000001140b */
[----:B0-----:R-:W-:Y:S02]  /*0260*/  ISETP.GE.U32.AND P0, PT, R0, UR10, PT ;  /* 0x0000000a00007c0c */ /* 0x001fe4000bf06070 */
[----:B------:R-:W-:Y:S02]  /*0270*/  ISETP.GE.U32.AND P1, PT, R11, UR8, PT ;  /* 0x000000080b007c0c */ /* 0x000fe4000bf26070 */
[----:B------:R-:W-:-:S04]  /*0280*/  ISETP.GE.U32.AND.EX P0, PT, R5, UR11, PT, P0 ;  /* 0x0000000b05007c0c */ /* 0x000fc8000bf06100 */
[----:B------:R-:W-:-:S13]  /*0290*/  ISETP.GE.U32.OR.EX P0, PT, R8, UR9, P0, P1 ;  /* 0x0000000908007c0c */ /* 0x000fda0008706510 */
[----:B------:R-:W-:Y:S05]  /*02a0*/  @P0 EXIT ;  /* 0x000000000000094d */ /* 0x000fea0003800000 */
[----:B------:R-:W0:Y:S01]  /*02b0*/  LDC.64 R6, c[0x0][0x398] ;  /* 0x0000e600ff067b82 */ /* 0x000e220000000a00 */
[----:B------:R-:W1:Y:S01]  /*02c0*/  LDCU.64 UR6, c[0x0][0x358] ;  /* 0x00006b00ff0677ac */ /* 0x000e620008000a00 */
[----:B------:R-:W2:Y:S06]  /*02d0*/  S2R R13, SR_TID.X ;  /* 0x00000000000d7919 */ /* 0x000eac0000002100 */
[----:B------:R-:W3:Y:S01]  /*02e0*/  LDC.64 R2, c[0x0][0x390] ;  /* 0x0000e400ff027b82 */ /* 0x000ee20000000a00 */
[----:B0-----:R-:W-:-:S04]  /*02f0*/  LEA R6, P0, R0, R6, 0x2 ;  /* 0x0000000600067211 */ /* 0x001fc800078010ff */
[----:B------:R-:W-:-:S05]  /*0300*/  LEA.HI.X R7, R0, R7, R5, 0x2, P0 ;  /* 0x0000000700077211 */ /* 0x000fca00000f1405 */
[----:B-1----:R0:W4:Y:S01]  /*0310*/  LDG.E R6, desc[UR6][R6.64] ;  /* 0x0000000606067981 */ /* 0x002122000c1e1900 */
[----:B------:R-:W-:Y:S01]  /*0320*/  LOP3.LUT R9, RZ, R11, RZ, 0x33, !PT ;  /* 0x0000000bff097212 */ /* 0x000fe200078e33ff */
[----:B------:R-:W-:Y:S01]  /*0330*/  IMAD R8, R8, UR10, RZ ;  /* 0x0000000a08087c24 */ /* 0x000fe2000f8e02ff */
[----:B--2---:R-:W-:Y:S02]  /*0340*/  SHF.R.S32.HI R10, RZ, 0x1f, R13 ;  /* 0x0000001fff0a7819 */ /* 0x004fe4000001140d */
[----:B---3--:R-:W-:-:S04]  /*0350*/  ISETP.GE.U32.AND P0, PT, R13, R2, PT ;  /* 0x000000020d00720c */ /* 0x008fc80003f06070 */
[----:B------:R-:W-:Y:S01]  /*0360*/  ISETP.GE.U32.AND.EX P0, PT, R10, R3, PT, P0 ;  /* 0x000000030a00720c */ /* 0x000fe20003f06100 */
[----:B0-----:R-:W-:Y:S02]  /*0370*/  IMAD R7, R11, UR11, R8 ;  /* 0x0000000b0b077c24 */ /* 0x001fe4000f8e0208 */
[----:B----4-:R-:W-:-:S05]  /*0380*/  IMAD.IADD R9, R6, 0x1, R9 ;  /* 0x0000000106097824 */ /* 0x010fca00078e0209 */
[----:B------:R-:W-:-:S05]  /*0390*/  SHF.R.S32.HI R4, RZ, 0x1f, R9 ;  /* 0x0000001fff047819 */ /* 0x000fca0000011409 */
[----:B------:R-:W-:Y:S02]  /*03a0*/  IMAD R12, R4, UR10, RZ ;  /* 0x0000000a040c7c24 */ /* 0x000fe4000f8e02ff */
[----:B------:R-:W-:Y:S02]  /*03b0*/  IMAD.MOV.U32 R4, RZ, RZ, R0 ;  /* 0x000000ffff047224 */ /* 0x000fe400078e0000 */
[C---:B------:R-:W-:Y:S02]  /*03c0*/  IMAD R15, R9.reuse, UR11, R12 ;  /* 0x0000000b090f7c24 */ /* 0x040fe4000f8e020c */
[----:B------:R-:W-:-:S04]  /*03d0*/  IMAD.WIDE.U32 R8, R9, UR10, R4 ;  /* 0x0000000a09087c25 */ /* 0x000fc8000f8e0004 */
[----:B------:R-:W-:Y:S01]  /*03e0*/  IMAD.WIDE.U32 R4, R11, UR10, R4 ;  /* 0x0000000a0b047c25 */ /* 0x000fe2000f8e0004 */
[----:B------:R-:W-:Y:S06]  /*03f0*/  @P0 EXIT ;  /* 0x000000000000094d */ /* 0x000fec0003800000 */
[----:B------:R-:W-:Y:S01]  /*0400*/  IMAD.IADD R0, R9, 0x1, R15 ;  /* 0x0000000109007824 */ /* 0x000fe200078e020f */
[----:B------:R-:W-:Y:S01]  /*0410*/  ISETP.GE.AND P0, PT, R11, R6, PT ;  /* 0x000000060b00720c */ /* 0x000fe20003f06270 */
[----:B------:R-:W-:Y:S01]  /*0420*/  IMAD.MOV.U32 R6, RZ, RZ, R10 ;  /* 0x000000ffff067224 */ /* 0x000fe200078e000a */
[----:B------:R-:W-:Y:S01]  /*0430*/  IADD3 R7, PT, PT, R5, R7, RZ ;  /* 0x0000000705077210 */ /* 0x000fe20007ffe0ff */
[----:B------:R-:W0:Y:S01]  /*0440*/  LDCU UR4, c[0x0][0x360] ;  /* 0x00006c00ff0477ac */ /* 0x000e220008000800 */
[----:B------:R-:W-:Y:S02]  /*0450*/  SEL R15, R8, R4, !P0 ;  /* 0x00000004080f7207 */ /* 0x000fe40004000000 */
[----:B------:R-:W-:Y:S01]  /*0460*/  SEL R17, R0, R7, !P0 ;  /* 0x0000000700117207 */ /* 0x000fe20004000000 */
[----:B------:R-:W1:Y:S01]  /*0470*/  LDCU.128 UR8, c[0x0][0x3a0] ;  /* 0x00007400ff0877ac */ /* 0x000e620008000c00 */
[----:B------:R-:W-:-:S07]  /*0480*/  MOV R0, R13 ;  /* 0x0000000d00007202 */ /* 0x000fce0000000f00 */
.L_x_6:
[----:B--2---:R-:W-:Y:S01]  /*0490*/  MOV R11, R6 ;  /* 0x00000006000b7202 */ /* 0x004fe20000000f00 */
[----:B------:R-:W-:Y:S02]  /*04a0*/  IMAD.MOV.U32 R10, RZ, RZ, R13 ;  /* 0x000000ffff0a7224 */ /* 0x000fe400078e000d */
[-C--:B------:R-:W-:Y:S02]  /*04b0*/  IMAD R6, R7, R2.reuse, RZ ;  /* 0x0000000207067224 */ /* 0x080fe400078e02ff */
[----:B------:R-:W-:-:S04]  /*04c0*/  IMAD.WIDE.U32 R8, R4, R2, R10 ;  /* 0x0000000204087225 */ /* 0x000fc800078e000a */
[----:B------:R-:W-:Y:S01]  /*04d0*/  IMAD R13, R4, R3, R6 ;  /* 0x00000003040d7224 */ /* 0x000fe200078e0206 */
[----:B-1----:R-:W-:-:S04]  /*04e0*/  IADD3 R8, P0, PT, R8, UR8, RZ ;  /* 0x0000000808087c10 */ /* 0x002fc8000ff1e0ff */
[----:B------:R-:W-:-:S06]  /*04f0*/  IADD3.X R9, PT, PT, R9, UR9, R13, P0, !PT ;  /* 0x0000000909097c10 */ /* 0x000fcc00087fe40d */
[----:B------:R-:W2:Y:S01]  /*0500*/  LDG.E.U8 R9, desc[UR6][R8.64] ;  /* 0x0000000608097981 */ /* 0x000ea2000c1e1100 */
[-C--:B------:R-:W-:Y:S02]  /*0510*/  IMAD R6, R17, R2.reuse, RZ ;  /* 0x0000000211067224 */ /* 0x080fe400078e02ff */
[----:B------:R-:W-:-:S04]  /*0520*/  IMAD.WIDE.U32 R10, R15, R2, R10 ;  /* 0x000000020f0a7225 */ /* 0x000fc800078e000a */
[----:B------:R-:W-:Y:S01]  /*0530*/  IMAD R13, R15, R3, R6 ;  /* 0x000000030f0d7224 */ /* 0x000fe200078e0206 */
[----:B------:R-:W-:-:S04]  /*0540*/  IADD3 R10, P0, PT, R10, UR10, RZ ;  /* 0x0000000a0a0a7c10 */ /* 0x000fc8000ff1e0ff */
[----:B------:R-:W-:Y:S01]  /*0550*/  IADD3.X R11, PT, PT, R11, UR11, R13, P0, !PT ;  /* 0x0000000b0b0b7c10 */ /* 0x000fe200087fe40d */
[----:B0-----:R-:W-:-:S05]  /*0560*/  VIADD R13, R0, UR4 ;  /* 0x00000004000d7c36 */ /* 0x001fca0008000000 */
[----:B------:R-:W-:Y:S02]  /*0570*/  ISETP.GE.U32.AND P0, PT, R13, R2, PT ;  /* 0x000000020d00720c */ /* 0x000fe40003f06070 */
[----:B------:R-:W-:Y:S02]  /*0580*/  SHF.R.S32.HI R6, RZ, 0x1f, R13 ;  /* 0x0000001fff067819 */ /* 0x000fe4000001140d */
[----:B------:R-:W-:Y:S02]  /*0590*/  MOV R0, R13 ;  /* 0x0000000d00007202 */ /* 0x000fe40000000f00 */
[----:B------:R-:W-:Y:S01]  /*05a0*/  ISETP.GE.U32.AND.EX P0, PT, R6, R3, PT, P0 ;  /* 0x000000030600720c */ /* 0x000fe20003f06100 */
[----:B--2---:R2:W-:-:S12]  /*05b0*/  STG.E.U8 desc[UR6][R10.64], R9 ;  /* 0x000000090a007986 */ /* 0x0045d8000c101106 */
[----:B------:R-:W-:Y:S05]  /*05c0*/  @!P0 BRA `(.L_x_6) ;  /* 0xfffffffc00b08947 */ /* 0x000fea000383ffff */
[----:B------:R-:W-:Y:S05]  /*05d0*/  EXIT ;  /* 0x000000000000794d */ /* 0x000fea0003800000 */
        .weak           $__internal_2_$__cuda_sm20_div_u64
        .type           $__internal_2_$__cuda_sm20_div_u64,@function
        .size           $__internal_2_$__cuda_sm20_div_u64,($__internal_3_$__cuda_sm20_rem_u64 - $__internal_2_$__cuda_sm20_div_u64)
$__internal_2_$__cuda_sm20_div_u64:
        /* <DEDUP_REMOVED lines=64> */
[----:B------:R-:W-:Y:S06]  /*09e0*/  RET.REL.NODEC R2 `(_ZN6caffe281_GLOBAL__N__57_tmpxft_0000723f_00000000_7_reverse_packed_segs_op_cpp1_ii_4f215ff828ReversePackedSegments_kernelIbiEEvmmmPKT0_PKT_PS5_) ;  /* 0xfffffff402847950 */ /* 0x000fec0003c3ffff */
        .weak           $__internal_3_$__cuda_sm20_rem_u64
        .type           $__internal_3_$__cuda_sm20_rem_u64,@function
        .size           $__internal_3_$__cuda_sm20_rem_u64,(.L_x_43 - $__internal_3_$__cuda_sm20_rem_u64)
$__internal_3_$__cuda_sm20_rem_u64:
        /* <DEDUP_REMOVED lines=61> */
[----:B------:R-:W-:Y:S05]  /*0dc0*/  RET.REL.NODEC R4 `(_ZN6caffe281_GLOBAL__N__57_tmpxft_0000723f_00000000_7_reverse_packed_segs_op_cpp1_ii_4f215ff828ReversePackedSegments_kernelIbiEEvmmmPKT0_PKT_PS5_) ;  /* 0xfffffff0048c7950 */ /* 0x000fea0003c3ffff */
.L_x_7:
        /* <DEDUP_REMOVED lines=11> */
.L_x_43:


//--------------------- .text._ZN6caffe281_GLOBAL__N__57_tmpxft_0000723f_00000000_7_reverse_packed_segs_op_cpp1_ii_4f215ff828ReversePackedSegments_kernelIllEEvmmmPKT0_PKT_PS5_ --------------------------
	.section	.text._ZN6caffe281_GLOBAL__N__57_tmpxft_0000723f_00000000_7_reverse_packed_segs_op_cpp1_ii_4f215ff828ReversePackedSegments_kernelIllEEvmmmPKT0_PKT_PS5_,"ax",@progbits
	.align	128
        .global         _ZN6caffe281_GLOBAL__N__57_tmpxft_0000723f_00000000_7_reverse_packed_segs_op_cpp1_ii_4f215ff828ReversePackedSegments_kernelIllEEvmmmPKT0_PKT_PS5_
        .type           _ZN6caffe281_GLOBAL__N__57_tmpxft_0000723f_00000000_7_reverse_packed_segs_op_cpp1_ii_4f215ff828ReversePackedSegments_kernelIllEEvmmmPKT0_PKT_PS5_,@function
        .size           _ZN6caffe281_GLOBAL__N__57_tmpxft_0000723f_00000000_7_reverse_packed_segs_op_cpp1_ii_4f215ff828ReversePackedSegments_kernelIllEEvmmmPKT0_PKT_PS5_,(.L_x_45 - _ZN6caffe281_GLOBAL__N__57_tmpxft_0000723f_00000000_7_reverse_packed_segs_op_cpp1_ii_4f215ff828ReversePackedSegments_kernelIllEEvmmmPKT0_PKT_PS5_)
        .other          _ZN6caffe281_GLOBAL__N__57_tmpxft_0000723f_00000000_7_reverse_packed_segs_op_cpp1_ii_4f215ff828ReversePackedSegments_kernelIllEEvmmmPKT0_PKT_PS5_,@"STO_CUDA_ENTRY STV_DEFAULT"
_ZN6caffe281_GLOBAL__N__57_tmpxft_0000723f_00000000_7_reverse_packed_segs_op_cpp1_ii_4f215ff828ReversePackedSegments_kernelIllEEvmmmPKT0_PKT_PS5_:
.text._ZN6caffe281_GLOBAL__N__57_tmpxft_0000723f_00000000_7_reverse_packed_segs_op_cpp1_ii_4f215ff828ReversePackedSegments_kernelIllEEvmmmPKT0_PKT_PS5_:
        /* <DEDUP_REMOVED lines=8> */
[----:B------:R-:W-:Y:S05]  /*0080*/  CALL.REL.NOINC `($__internal_4_$__cuda_sm20_div_u64) ;  /* 0x0000000400587944 */ /* 0x000fea0003c00000 */
[----:B------:R-:W-:Y:S01]  /*0090*/  IMAD.MOV.U32 R0, RZ, RZ, R4 ;  /* 0x000000ffff007224 */ /* 0x000fe200078e0004 */
[----:B------:R-:W-:-:S07]  /*00a0*/  MOV R4, 0xc0 ;  /* 0x000000c000047802 */ /* 0x000fce0000000f00 */
[----:B------:R-:W-:Y:S05]  /*00b0*/  CALL.REL.NOINC `($__internal_5_$__cuda_sm20_rem_u64) ;  /* 0x0000000800507944 */ /* 0x000fea0003c00000 */
[----:B------:R-:W-:Y:S05]  /*00c0*/  BRA `(.L_x_9) ;  /* 0x0000000000587947 */ /* 0x000fea0003800000 */
.L_x_8:
        /* <DEDUP_REMOVED lines=22> */
.L_x_9:
        /* <DEDUP_REMOVED lines=27> */
[-C--:B------:R-:W-:Y:S01]  /*03e0*/  @!P1 IMAD R10, R9, R4.reuse, RZ ;  /* 0x00000004090a9224 */ /* 0x080fe200078e02ff */
[----:B------:R-:W-:Y:S01]  /*03f0*/  IADD3 R0, PT, PT, R3, R13, RZ ;  /* 0x0000000d03007210 */ /* 0x000fe20007ffe0ff */
[C---:B------:R-:W-:Y:S01]  /*0400*/  @!P1 IMAD.WIDE.U32 R6, R11.reuse, R4, R6 ;  /* 0x000000040b069225 */ /* 0x040fe200078e0006 */
[----:B------:R-:W0:Y:S03]  /*0410*/  LDCU UR4, c[0x0][0x360] ;  /* 0x00006c00ff0477ac */ /* 0x000e260008000800 */
[----:B------:R-:W-:Y:S01]  /*0420*/  @!P1 IMAD R11, R11, R5, R10 ;  /* 0x000000050b0b9224 */ /* 0x000fe200078e020a */
[----:B------:R-:W-:Y:S01]  /*0430*/  MOV R5, R0 ;  /* 0x0000000000057202 */ /* 0x000fe20000000f00 */
[----:B------:R-:W-:Y:S01]  /*0440*/  IMAD.MOV.U32 R4, RZ, RZ, R2 ;  /* 0x000000ffff047224 */ /* 0x000fe200078e0002 */
[----:B------:R-:W1:Y:S01]  /*0450*/  LDCU.128 UR12, c[0x0][0x3a0] ;  /* 0x00007400ff0c77ac */ /* 0x000e620008000c00 */
[----:B------:R-:W-:Y:S01]  /*0460*/  IMAD.MOV.U32 R9, RZ, RZ, R8 ;  /* 0x000000ffff097224 */ /* 0x000fe200078e0008 */
[----:B------:R-:W-:Y:S01]  /*0470*/  @!P1 IADD3 R5, PT, PT, R7, R11, RZ ;  /* 0x0000000b07059210 */ /* 0x000fe20007ffe0ff */
[----:B------:R-:W-:Y:S01]  /*0480*/  @!P1 IMAD.MOV.U32 R4, RZ, RZ, R6 ;  /* 0x000000ffff049224 */ /* 0x000fe200078e0006 */
[----:B------:R-:W-:-:S07]  /*0490*/  MOV R8, R14 ;  /* 0x0000000e00087202 */ /* 0x000fce0000000f00 */
.L_x_10:
[----:B--2---:R-:W-:-:S04]  /*04a0*/  IMAD R7, R0, UR8, RZ ;  /* 0x0000000800077c24 */ /* 0x004fc8000f8e02ff */
[C---:B------:R-:W-:Y:S02]  /*04b0*/  IMAD R11, R2.reuse, UR9, R7 ;  /* 0x00000009020b7c24 */ /* 0x040fe4000f8e0207 */
[----:B------:R-:W-:-:S04]  /*04c0*/  IMAD.WIDE.U32 R6, R2, UR8, R8 ;  /* 0x0000000802067c25 */ /* 0x000fc8000f8e0008 */
[----:B------:R-:W-:Y:S01]  /*04d0*/  IMAD.IADD R7, R7, 0x1, R11 ;  /* 0x0000000107077824 */ /* 0x000fe200078e020b */
[----:B-1----:R-:W-:-:S04]  /*04e0*/  LEA R10, P0, R6, UR12, 0x3 ;  /* 0x0000000c060a7c11 */ /* 0x002fc8000f8018ff */
[----:B------:R-:W-:-:S05]  /*04f0*/  LEA.HI.X R11, R6, UR13, R7, 0x3, P0 ;  /* 0x0000000d060b7c11 */ /* 0x000fca00080f1c07 */
[----:B------:R-:W2:Y:S01]  /*0500*/  LDG.E.64 R6, desc[UR6][R10.64] ;  /* 0x000000060a067981 */ /* 0x000ea2000c1e1b00 */
[----:B------:R-:W-:Y:S02]  /*0510*/  IMAD R13, R5, UR8, RZ ;  /* 0x00000008050d7c24 */ /* 0x000fe4000f8e02ff */
[----:B------:R-:W-:-:S04]  /*0520*/  IMAD.WIDE.U32 R8, R4, UR8, R8 ;  /* 0x0000000804087c25 */ /* 0x000fc8000f8e0008 */
[----:B------:R-:W-:Y:S01]  /*0530*/  IMAD R13, R4, UR9, R13 ;  /* 0x00000009040d7c24 */ /* 0x000fe2000f8e020d */
[----:B------:R-:W-:-:S04]  /*0540*/  LEA R12, P0, R8, UR14, 0x3 ;  /* 0x0000000e080c7c11 */ /* 0x000fc8000f8018ff */
[----:B------:R-:W-:-:S04]  /*0550*/  IADD3 R9, PT, PT, R9, R13, RZ ;  /* 0x0000000d09097210 */ /* 0x000fc80007ffe0ff */
[----:B------:R-:W-:Y:S01]  /*0560*/  LEA.HI.X R13, R8, UR15, R9, 0x3, P0 ;  /* 0x0000000f080d7c11 */ /* 0x000fe200080f1c09 */
[----:B0-----:R-:W-:-:S05]  /*0570*/  VIADD R8, R14, UR4 ;  /* 0x000000040e087c36 */ /* 0x001fca0008000000 */
[----:B------:R-:W-:Y:S02]  /*0580*/  ISETP.GE.U32.AND P0, PT, R8, UR8, PT ;  /* 0x0000000808007c0c */ /* 0x000fe4000bf06070 */
[----:B------:R-:W-:Y:S02]  /*0590*/  SHF.R.S32.HI R9, RZ, 0x1f, R8 ;  /* 0x0000001fff097819 */ /* 0x000fe40000011408 */
[----:B------:R-:W-:Y:S02]  /*05a0*/  MOV R14, R8 ;  /* 0x00000008000e7202 */ /* 0x000fe40000000f00 */
[----:B------:R-:W-:Y:S01]  /*05b0*/  ISETP.GE.U32.AND.EX P0, PT, R9, UR9, PT, P0 ;  /* 0x0000000909007c0c */ /* 0x000fe2000bf06100 */
[----:B--2---:R2:W-:-:S12]  /*05c0*/  STG.E.64 desc[UR6][R12.64], R6 ;  /* 0x000000060c007986 */ /* 0x0045d8000c101b06 */
[----:B------:R-:W-:Y:S05]  /*05d0*/  @!P0 BRA `(.L_x_10) ;  /* 0xfffffffc00b08947 */ /* 0x000fea000383ffff */
[----:B------:R-:W-:Y:S05]  /*05e0*/  EXIT ;  /* 0x000000000000794d */ /* 0x000fea0003800000 */
        .weak           $__internal_4_$__cuda_sm20_div_u64
        .type           $__internal_4_$__cuda_sm20_div_u64,@function
        .size           $__internal_4_$__cuda_sm20_div_u64,($__internal_5_$__cuda_sm20_rem_u64 - $__internal_4_$__cuda_sm20_div_u64)
$__internal_4_$__cuda_sm20_div_u64:
        /* <DEDUP_REMOVED lines=64> */
[----:B------:R-:W-:Y:S06]  /*09f0*/  RET.REL.NODEC R2 `(_ZN6caffe281_GLOBAL__N__57_tmpxft_0000723f_00000000_7_reverse_packed_segs_op_cpp1_ii_4f215ff828ReversePackedSegments_kernelIllEEvmmmPKT0_PKT_PS5_) ;  /* 0xfffffff402807950 */ /* 0x000fec0003c3ffff */
        .weak           $__internal_5_$__cuda_sm20_rem_u64
        .type           $__internal_5_$__cuda_sm20_rem_u64,@function
        .size           $__internal_5_$__cuda_sm20_rem_u64,(.L_x_45 - $__internal_5_$__cuda_sm20_rem_u64)
$__internal_5_$__cuda_sm20_rem_u64:
        /* <DEDUP_REMOVED lines=61> */
[----:B------:R-:W-:Y:S05]  /*0dd0*/  RET.REL.NODEC R4 `(_ZN6caffe281_GLOBAL__N__57_tmpxft_0000723f_00000000_7_reverse_packed_segs_op_cpp1_ii_4f215ff828ReversePackedSegments_kernelIllEEvmmmPKT0_PKT_PS5_) ;  /* 0xfffffff004887950 */ /* 0x000fea0003c3ffff */
.L_x_11:
        /* <DEDUP_REMOVED lines=10> */
.L_x_45:


//--------------------- .text._ZN6caffe281_GLOBAL__N__57_tmpxft_0000723f_00000000_7_reverse_packed_segs_op_cpp1_ii_4f215ff828ReversePackedSegments_kernelIliEEvmmmPKT0_PKT_PS5_ --------------------------
	.section	.text._ZN6caffe281_GLOBAL__N__57_tmpxft_0000723f_00000000_7_reverse_packed_segs_op_cpp1_ii_4f215ff828ReversePackedSegments_kernelIliEEvmmmPKT0_PKT_PS5_,"ax",@progbits
	.align	128
        .global         _ZN6caffe281_GLOBAL__N__57_tmpxft_0000723f_00000000_7_reverse_packed_segs_op_cpp1_ii_4f215ff828ReversePackedSegments_kernelIliEEvmmmPKT0_PKT_PS5_
        .type           _ZN6caffe281_GLOBAL__N__57_tmpxft_0000723f_00000000_7_reverse_packed_segs_op_cpp1_ii_4f215ff828ReversePackedSegments_kernelIliEEvmmmPKT0_PKT_PS5_,@function
        .size           _ZN6caffe281_GLOBAL__N__57_tmpxft_0000723f_00000000_7_reverse_packed_segs_op_cpp1_ii_4f215ff828ReversePackedSegments_kernelIliEEvmmmPKT0_PKT_PS5_,(.L_x_47 - _ZN6caffe281_GLOBAL__N__57_tmpxft_0000723f_00000000_7_reverse_packed_segs_op_cpp1_ii_4f215ff828ReversePackedSegments_kernelIliEEvmmmPKT0_PKT_PS5_)
        .other          _ZN6caffe281_GLOBAL__N__57_tmpxft_0000723f_00000000_7_reverse_packed_segs_op_cpp1_ii_4f215ff828ReversePackedSegments_kernelIliEEvmmmPKT0_PKT_PS5_,@"STO_CUDA_ENTRY STV_DEFAULT"
_ZN6caffe281_GLOBAL__N__57_tmpxft_0000723f_00000000_7_reverse_packed_segs_op_cpp1_ii_4f215ff828ReversePackedSegments_kernelIliEEvmmmPKT0_PKT_PS5_:
.text._ZN6caffe281_GLOBAL__N__57_tmpxft_0000723f_00000000_7_reverse_packed_segs_op_cpp1_ii_4f215ff828ReversePackedSegments_kernelIliEEvmmmPKT0_PKT_PS5_:
        /* <DEDUP_REMOVED lines=8> */
[----:B------:R-:W-:Y:S05]  /*0080*/  CALL.REL.NOINC `($__internal_6_$__cuda_sm20_div_u64) ;  /* 0x00000004005c7944 */ /* 0x000fea0003c00000 */
[----:B------:R-:W-:Y:S01]  /*0090*/  IMAD.MOV.U32 R0, RZ, RZ, R4 ;  /* 0x000000ffff007224 */ /* 0x000fe200078e0004 */
[----:B------:R-:W-:-:S07]  /*00a0*/  MOV R4, 0xc0 ;  /* 0x000000c000047802 */ /* 0x000fce0000000f00 */
[----:B------:R-:W-:Y:S05]  /*00b0*/  CALL.REL.NOINC `($__internal_7_$__cuda_sm20_rem_u64) ;  /* 0x0000000800547944 */ /* 0x000fea0003c00000 */
[----:B------:R-:W-:Y:S05]  /*00c0*/  BRA `(.L_x_13) ;  /* 0x0000000000587947 */ /* 0x000fea0003800000 */
.L_x_12:
        /* <DEDUP_REMOVED lines=22> */
.L_x_13:
        /* <DEDUP_REMOVED lines=29> */
[----:B------:R-:W-:Y:S01]  /*0400*/  ISETP.GE.AND P0, PT, R11, R6, PT ;  /* 0x000000060b00720c */ /* 0x000fe20003f06270 */
[----:B------:R-:W-:Y:S01]  /*0410*/  IMAD.IADD R6, R9, 0x1, R15 ;  /* 0x0000000109067824 */ /* 0x000fe200078e020f */
[----:B------:R-:W-:Y:S01]  /*0420*/  IADD3 R7, PT, PT, R5, R7, RZ ;  /* 0x0000000705077210 */ /* 0x000fe20007ffe0ff */
[----:B------:R-:W-:Y:S01]  /*0430*/  IMAD.MOV.U32 R12, RZ, RZ, R13 ;  /* 0x000000ffff0c7224 */ /* 0x000fe200078e000d */
[----:B------:R-:W-:Y:S01]  /*0440*/  SEL R0, R8, R4, !P0 ;  /* 0x0000000408007207 */ /* 0x000fe20004000000 */
[----:B------:R-:W-:Y:S01]  /*0450*/  IMAD.MOV.U32 R8, RZ, RZ, R10 ;  /* 0x000000ffff087224 */ /* 0x000fe200078e000a */
[----:B------:R-:W-:Y:S01]  /*0460*/  SEL R9, R6, R7, !P0 ;  /* 0x0000000706097207 */ /* 0x000fe20004000000 */
[----:B------:R-:W0:Y:S01]  /*0470*/  LDCU UR4, c[0x0][0x360] ;  /* 0x00006c00ff0477ac */ /* 0x000e220008000800 */
[----:B------:R-:W-:Y:S01]  /*0480*/  MOV R6, R13 ;  /* 0x0000000d00067202 */ /* 0x000fe20000000f00 */
[----:B------:R-:W1:Y:S06]  /*0490*/  LDCU.128 UR8, c[0x0][0x3a0] ;  /* 0x00007400ff0877ac */ /* 0x000e6c0008000c00 */
.L_x_14:
[----:B--2---:R-:W-:Y:S01]  /*04a0*/  IMAD R10, R7, R2, RZ ;  /* 0x00000002070a7224 */ /* 0x004fe200078e02ff */
[----:B------:R-:W-:-:S03]  /*04b0*/  MOV R13, R8 ;  /* 0x00000008000d7202 */ /* 0x000fc60000000f00 */
[C---:B------:R-:W-:Y:S02]  /*04c0*/  IMAD R15, R4.reuse, R3, R10 ;  /* 0x00000003040f7224 */ /* 0x040fe400078e020a */
[----:B------:R-:W-:-:S04]  /*04d0*/  IMAD.WIDE.U32 R10, R4, R2, R12 ;  /* 0x00000002040a7225 */ /* 0x000fc800078e000c */
[----:B------:R-:W-:Y:S01]  /*04e0*/  IMAD.IADD R11, R11, 0x1, R15 ;  /* 0x000000010b0b7824 */ /* 0x000fe200078e020f */
[----:B-1----:R-:W-:-:S04]  /*04f0*/  LEA R14, P0, R10, UR8, 0x3 ;  /* 0x000000080a0e7c11 */ /* 0x002fc8000f8018ff */
[----:B------:R-:W-:-:S05]  /*0500*/  LEA.HI.X R15, R10, UR9, R11, 0x3, P0 ;  /* 0x000000090a0f7c11 */ /* 0x000fca00080f1c0b */
[----:B------:R-:W2:Y:S01]  /*0510*/  LDG.E.64 R10, desc[UR6][R14.64] ;  /* 0x000000060e0a7981 */ /* 0x000ea2000c1e1b00 */
[-C--:B------:R-:W-:Y:S02]  /*0520*/  IMAD R8, R9, R2.reuse, RZ ;  /* 0x0000000209087224 */ /* 0x080fe400078e02ff */
[----:B------:R-:W-:-:S04]  /*0530*/  IMAD.WIDE.U32 R12, R0, R2, R12 ;  /* 0x00000002000c7225 */ /* 0x000fc800078e000c */
[----:B------:R-:W-:Y:S01]  /*0540*/  IMAD R17, R0, R3, R8 ;  /* 0x0000000300117224 */ /* 0x000fe200078e0208 */
[----:B------:R-:W-:-:S04]  /*0550*/  LEA R16, P0, R12, UR10, 0x3 ;  /* 0x0000000a0c107c11 */ /* 0x000fc8000f8018ff */
[----:B------:R-:W-:-:S04]  /*0560*/  IADD3 R13, PT, PT, R13, R17, RZ ;  /* 0x000000110d0d7210 */ /* 0x000fc80007ffe0ff */
[----:B------:R-:W-:Y:S01]  /*0570*/  LEA.HI.X R17, R12, UR11, R13, 0x3, P0 ;  /* 0x0000000b0c117c11 */ /* 0x000fe200080f1c0d */
[----:B0-----:R-:W-:-:S05]  /*0580*/  VIADD R12, R6, UR4 ;  /* 0x00000004060c7c36 */ /* 0x001fca0008000000 */
[----:B------:R-:W-:Y:S02]  /*0590*/  ISETP.GE.U32.AND P0, PT, R12, R2, PT ;  /* 0x000000020c00720c */ /* 0x000fe40003f06070 */
[----:B------:R-:W-:Y:S02]  /*05a0*/  SHF.R.S32.HI R8, RZ, 0x1f, R12 ;  /* 0x0000001fff087819 */ /* 0x000fe4000001140c */
[----:B------:R-:W-:Y:S02]  /*05b0*/  MOV R6, R12 ;  /* 0x0000000c00067202 */ /* 0x000fe40000000f00 */
[----:B------:R-:W-:Y:S01]  /*05c0*/  ISETP.GE.U32.AND.EX P0, PT, R8, R3, PT, P0 ;  /* 0x000000030800720c */ /* 0x000fe20003f06100 */
[----:B--2---:R2:W-:-:S12]  /*05d0*/  STG.E.64 desc[UR6][R16.64], R10 ;  /* 0x0000000a10007986 */ /* 0x0045d8000c101b06 */
[----:B------:R-:W-:Y:S05]  /*05e0*/  @!P0 BRA `(.L_x_14) ;  /* 0xfffffffc00ac8947 */ /* 0x000fea000383ffff */
[----:B------:R-:W-:Y:S05]  /*05f0*/  EXIT ;  /* 0x000000000000794d */ /* 0x000fea0003800000 */
        .weak           $__internal_6_$__cuda_sm20_div_u64
        .type           $__internal_6_$__cuda_sm20_div_u64,@function
        .size           $__internal_6_$__cuda_sm20_div_u64,($__internal_7_$__cuda_sm20_rem_u64 - $__internal_6_$__cuda_sm20_div_u64)
$__internal_6_$__cuda_sm20_div_u64:
        /* <DEDUP_REMOVED lines=64> */
[----:B------:R-:W-:Y:S06]  /*0a00*/  RET.REL.NODEC R2 `(_ZN6caffe281_GLOBAL__N__57_tmpxft_0000723f_00000000_7_reverse_packed_segs_op_cpp1_ii_4f215ff828ReversePackedSegments_kernelIliEEvmmmPKT0_PKT_PS5_) ;  /* 0xfffffff4027c7950 */ /* 0x000fec0003c3ffff */
        .weak           $__internal_7_$__cuda_sm20_rem_u64
        .type           $__internal_7_$__cuda_sm20_rem_u64,@function
        .size           $__internal_7_$__cuda_sm20_rem_u64,(.L_x_47 - $__internal_7_$__cuda_sm20_rem_u64)
$__internal_7_$__cuda_sm20_rem_u64:
        /* <DEDUP_REMOVED lines=61> */
[----:B------:R-:W-:Y:S05]  /*0de0*/  RET.REL.NODEC R4 `(_ZN6caffe281_GLOBAL__N__57_tmpxft_0000723f_00000000_7_reverse_packed_segs_op_cpp1_ii_4f215ff828ReversePackedSegments_kernelIliEEvmmmPKT0_PKT_PS5_) ;  /* 0xfffffff004847950 */ /* 0x000fea0003c3ffff */
.L_x_15:
        /* <DEDUP_REMOVED lines=9> */
.L_x_47:


//--------------------- .text._ZN6caffe281_GLOBAL__N__57_tmpxft_0000723f_00000000_7_reverse_packed_segs_op_cpp1_ii_4f215ff828ReversePackedSegments_kernelIilEEvmmmPKT0_PKT_PS5_ --------------------------
	.section	.text._ZN6caffe281_GLOBAL__N__57_tmpxft_0000723f_00000000_7_reverse_packed_segs_op_cpp1_ii_4f215ff828ReversePackedSegments_kernelIilEEvmmmPKT0_PKT_PS5_,"ax",@progbits
	.align	128
        .global         _ZN6caffe281_GLOBAL__N__57_tmpxft_0000723f_00000000_7_reverse_packed_segs_op_cpp1_ii_4f215ff828ReversePackedSegments_kernelIilEEvmmmPKT0_PKT_PS5_
        .type           _ZN6caffe281_GLOBAL__N__57_tmpxft_0000723f_00000000_7_reverse_packed_segs_op_cpp1_ii_4f215ff828ReversePackedSegments_kernelIilEEvmmmPKT0_PKT_PS5_,@function
        .size           _ZN6caffe281_GLOBAL__N__57_tmpxft_0000723f_00000000_7_reverse_packed_segs_op_cpp1_ii_4f215ff828ReversePackedSegments_kernelIilEEvmmmPKT0_PKT_PS5_,(.L_x_49 - _ZN6caffe281_GLOBAL__N__57_tmpxft_0000723f_00000000_7_reverse_packed_segs_op_cpp1_ii_4f215ff828ReversePackedSegments_kernelIilEEvmmmPKT0_PKT_PS5_)
        .other          _ZN6caffe281_GLOBAL__N__57_tmpxft_0000723f_00000000_7_reverse_packed_segs_op_cpp1_ii_4f215ff828ReversePackedSegments_kernelIilEEvmmmPKT0_PKT_PS5_,@"STO_CUDA_ENTRY STV_DEFAULT"
_ZN6caffe281_GLOBAL__N__57_tmpxft_0000723f_00000000_7_reverse_packed_segs_op_cpp1_ii_4f215ff828ReversePackedSegments_kernelIilEEvmmmPKT0_PKT_PS5_:
.text._ZN6caffe281_GLOBAL__N__57_tmpxft_0000723f_00000000_7_reverse_packed_segs_op_cpp1_ii_4f215ff828ReversePackedSegments_kernelIilEEvmmmPKT0_PKT_PS5_:
        /* <DEDUP_REMOVED lines=8> */
[----:B------:R-:W-:Y:S05]  /*0080*/  CALL.REL.NOINC `($__internal_8_$__cuda_sm20_div_u64) ;  /* 0x0000000400587944 */ /* 0x000fea0003c00000 */
[----:B------:R-:W-:Y:S01]  /*0090*/  IMAD.MOV.U32 R0, RZ, RZ, R4 ;  /* 0x000000ffff007224 */ /* 0x000fe200078e0004 */
[----:B------:R-:W-:-:S07]  /*00a0*/  MOV R4, 0xc0 ;  /* 0x000000c000047802 */ /* 0x000fce0000000f00 */
[----:B------:R-:W-:Y:S05]  /*00b0*/  CALL.REL.NOINC `($__internal_9_$__cuda_sm20_rem_u64) ;  /* 0x0000000800507944 */ /* 0x000fea0003c00000 */
[----:B------:R-:W-:Y:S05]  /*00c0*/  BRA `(.L_x_17) ;  /* 0x0000000000587947 */ /* 0x000fea0003800000 */
.L_x_16:
        /* <DEDUP_REMOVED lines=22> */
.L_x_17:
        /* <DEDUP_REMOVED lines=39> */
.L_x_18:
[----:B--2---:R-:W-:-:S04]  /*04a0*/  IMAD R7, R0, UR8, RZ ;  /* 0x0000000800077c24 */ /* 0x004fc8000f8e02ff */
[C---:B------:R-:W-:Y:S02]  /*04b0*/  IMAD R11, R2.reuse, UR9, R7 ;  /* 0x00000009020b7c24 */ /* 0x040fe4000f8e0207 */
[----:B------:R-:W-:-:S04]  /*04c0*/  IMAD.WIDE.U32 R6, R2, UR8, R8 ;  /* 0x0000000802067c25 */ /* 0x000fc8000f8e0008 */
[----:B------:R-:W-:Y:S01]  /*04d0*/  IMAD.IADD R7, R7, 0x1, R11 ;  /* 0x0000000107077824 */ /* 0x000fe200078e020b */
[----:B-1----:R-:W-:-:S04]  /*04e0*/  LEA R10, P0, R6, UR12, 0x2 ;  /* 0x0000000c060a7c11 */ /* 0x002fc8000f8010ff */
[----:B------:R-:W-:-:S06]  /*04f0*/  LEA.HI.X R11, R6, UR13, R7, 0x2, P0 ;  /* 0x0000000d060b7c11 */ /* 0x000fcc00080f1407 */
[----:B------:R-:W2:Y:S01]  /*0500*/  LDG.E R11, desc[UR6][R10.64] ;  /* 0x000000060a0b7981 */ /* 0x000ea2000c1e1900 */
        /* <DEDUP_REMOVED lines=11> */
[----:B--2---:R2:W-:-:S12]  /*05c0*/  STG.E desc[UR6][R6.64], R11 ;  /* 0x0000000b06007986 */ /* 0x0045d8000c101906 */
[----:B------:R-:W-:Y:S05]  /*05d0*/  @!P0 BRA `(.L_x_18) ;  /* 0xfffffffc00b08947 */ /* 0x000fea000383ffff */
[----:B------:R-:W-:Y:S05]  /*05e0*/  EXIT ;  /* 0x000000000000794d */ /* 0x000fea0003800000 */
        .weak           $__internal_8_$__cuda_sm20_div_u64
        .type           $__internal_8_$__cuda_sm20_div_u64,@function
        .size           $__internal_8_$__cuda_sm20_div_u64,($__internal_9_$__cuda_sm20_rem_u64 - $__internal_8_$__cuda_sm20_div_u64)
$__internal_8_$__cuda_sm20_div_u64:
        /* <DEDUP_REMOVED lines=64> */
[----:B------:R-:W-:Y:S06]  /*09f0*/  RET.REL.NODEC R2 `(_ZN6caffe281_GLOBAL__N__57_tmpxft_0000723f_00000000_7_reverse_packed_segs_op_cpp1_ii_4f215ff828ReversePackedSegments_kernelIilEEvmmmPKT0_PKT_PS5_) ;  /* 0xfffffff402807950 */ /* 0x000fec0003c3ffff */
        .weak           $__internal_9_$__cuda_sm20_rem_u64
        .type           $__internal_9_$__cuda_sm20_rem_u64,@function
        .size           $__internal_9_$__cuda_sm20_rem_u64,(.L_x_49 - $__internal_9_$__cuda_sm20_rem_u64)
$__internal_9_$__cuda_sm20_rem_u64:
        /* <DEDUP_REMOVED lines=61> */
[----:B------:R-:W-:Y:S05]  /*0dd0*/  RET.REL.NODEC R4 `(_ZN6caffe281_GLOBAL__N__57_tmpxft_0000723f_00000000_7_reverse_packed_segs_op_cpp1_ii_4f215ff828ReversePackedSegments_kernelIilEEvmmmPKT0_PKT_PS5_) ;  /* 0xfffffff004887950 */ /* 0x000fea0003c3ffff */
.L_x_19:
        /* <DEDUP_REMOVED lines=10> */
.L_x_49:


//--------------------- .text._ZN6caffe281_GLOBAL__N__57_tmpxft_0000723f_00000000_7_reverse_packed_segs_op_cpp1_ii_4f215ff828ReversePackedSegments_kernelIiiEEvmmmPKT0_PKT_PS5_ --------------------------
	.section	.text._ZN6caffe281_GLOBAL__N__57_tmpxft_0000723f_00000000_7_reverse_packed_segs_op_cpp1_ii_4f215ff828ReversePackedSegments_kernelIiiEEvmmmPKT0_PKT_PS5_,"ax",@progbits
	.align	128
        .global         _ZN6caffe281_GLOBAL__N__57_tmpxft_0000723f_00000000_7_reverse_packed_segs_op_cpp1_ii_4f215ff828ReversePackedSegments_kernelIiiEEvmmmPKT0_PKT_PS5_
        .type           _ZN6caffe281_GLOBAL__N__57_tmpxft_0000723f_00000000_7_reverse_packed_segs_op_cpp1_ii_4f215ff828ReversePackedSegments_kernelIiiEEvmmmPKT0_PKT_PS5_,@function
        .size           _ZN6caffe281_GLOBAL__N__57_tmpxft_0000723f_00000000_7_reverse_packed_segs_op_cpp1_ii_4f215ff828ReversePackedSegments_kernelIiiEEvmmmPKT0_PKT_PS5_,(.L_x_51 - _ZN6caffe281_GLOBAL__N__57_tmpxft_0000723f_00000000_7_reverse_packed_segs_op_cpp1_ii_4f215ff828ReversePackedSegments_kernelIiiEEvmmmPKT0_PKT_PS5_)
        .other          _ZN6caffe281_GLOBAL__N__57_tmpxft_0000723f_00000000_7_reverse_packed_segs_op_cpp1_ii_4f215ff828ReversePackedSegments_kernelIiiEEvmmmPKT0_PKT_PS5_,@"STO_CUDA_ENTRY STV_DEFAULT"
_ZN6caffe281_GLOBAL__N__57_tmpxft_0000723f_00000000_7_reverse_packed_segs_op_cpp1_ii_4f215ff828ReversePackedSegments_kernelIiiEEvmmmPKT0_PKT_PS5_:
.text._ZN6caffe281_GLOBAL__N__57_tmpxft_0000723f_00000000_7_reverse_packed_segs_op_cpp1_ii_4f215ff828ReversePackedSegments_kernelIiiEEvmmmPKT0_PKT_PS5_:
        /* <DEDUP_REMOVED lines=8> */
[----:B------:R-:W-:Y:S05]  /*0080*/  CALL.REL.NOINC `($__internal_10_$__cuda_sm20_div_u64) ;  /* 0x0000000400587944 */ /* 0x000fea0003c00000 */
[----:B------:R-:W-:Y:S01]  /*0090*/  IMAD.MOV.U32 R0, RZ, RZ, R4 ;  /* 0x000000ffff007224 */ /* 0x000fe200078e0004 */
[----:B------:R-:W-:-:S07]  /*00a0*/  MOV R4, 0xc0 ;  /* 0x000000c000047802 */ /* 0x000fce0000000f00 */
[----:B------:R-:W-:Y:S05]  /*00b0*/  CALL.REL.NOINC `($__internal_11_$__cuda_sm20_rem_u64) ;  /* 0x0000000800507944 */ /* 0x000fea0003c00000 */
[----:B------:R-:W-:Y:S05]  /*00c0*/  BRA `(.L_x_21) ;  /* 0x0000000000587947 */ /* 0x000fea0003800000 */
.L_x_20:
        /* <DEDUP_REMOVED lines=22> */
.L_x_21:
        /* <DEDUP_REMOVED lines=39> */
.L_x_22:
[----:B--2---:R-:W-:-:S04]  /*04a0*/  IMAD R8, R7, R2, RZ ;  /* 0x0000000207087224 */ /* 0x004fc800078e02ff */
[C---:B------:R-:W-:Y:S02]  /*04b0*/  IMAD R13, R4.reuse, R3, R8 ;  /* 0x00000003040d7224 */ /* 0x040fe400078e0208 */
[----:B------:R-:W-:-:S04]  /*04c0*/  IMAD.WIDE.U32 R8, R4, R2, R10 ;  /* 0x0000000204087225 */ /* 0x000fc800078e000a */
[----:B------:R-:W-:Y:S01]  /*04d0*/  IMAD.IADD R9, R9, 0x1, R13 ;  /* 0x0000000109097824 */ /* 0x000fe200078e020d */
[----:B-1----:R-:W-:-:S04]  /*04e0*/  LEA R12, P0, R8, UR8, 0x2 ;  /* 0x00000008080c7c11 */ /* 0x002fc8000f8010ff */
[----:B------:R-:W-:-:S06]  /*04f0*/  LEA.HI.X R13, R8, UR9, R9, 0x2, P0 ;  /* 0x00000009080d7c11 */ /* 0x000fcc00080f1409 */
[----:B------:R-:W2:Y:S01]  /*0500*/  LDG.E R13, desc[UR6][R12.64] ;  /* 0x000000060c0d7981 */ /* 0x000ea2000c1e1900 */
        /* <DEDUP_REMOVED lines=11> */
[----:B--2---:R2:W-:-:S12]  /*05c0*/  STG.E desc[UR6][R8.64], R13 ;  /* 0x0000000d08007986 */ /* 0x0045d8000c101906 */
[----:B------:R-:W-:Y:S05]  /*05d0*/  @!P0 BRA `(.L_x_22) ;  /* 0xfffffffc00b08947 */ /* 0x000fea000383ffff */
[----:B------:R-:W-:Y:S05]  /*05e0*/  EXIT ;  /* 0x000000000000794d */ /* 0x000fea0003800000 */
        .weak           $__internal_10_$__cuda_sm20_div_u64
        .type           $__internal_10_$__cuda_sm20_div_u64,@function
        .size           $__internal_10_$__cuda_sm20_div_u64,($__internal_11_$__cuda_sm20_rem_u64 - $__internal_10_$__cuda_sm20_div_u64)
$__internal_10_$__cuda_sm20_div_u64:
        /* <DEDUP_REMOVED lines=64> */
[----:B------:R-:W-:Y:S06]  /*09f0*/  RET.REL.NODEC R2 `(_ZN6caffe281_GLOBAL__N__57_tmpxft_0000723f_00000000_7_reverse_packed_segs_op_cpp1_ii_4f215ff828ReversePackedSegments_kernelIiiEEvmmmPKT0_PKT_PS5_) ;  /* 0xfffffff402807950 */ /* 0x000fec0003c3ffff */
        .weak           $__internal_11_$__cuda_sm20_rem_u64
        .type           $__internal_11_$__cuda_sm20_rem_u64,@function
        .size           $__internal_11_$__cuda_sm20_rem_u64,(.L_x_51 - $__internal_11_$__cuda_sm20_rem_u64)
$__internal_11_$__cuda_sm20_rem_u64:
        /* <DEDUP_REMOVED lines=61> */
[----:B------:R-:W-:Y:S05]  /*0dd0*/  RET.REL.NODEC R4 `(_ZN6caffe281_GLOBAL__N__57_tmpxft_0000723f_00000000_7_reverse_packed_segs_op_cpp1_ii_4f215ff828ReversePackedSegments_kernelIiiEEvmmmPKT0_PKT_PS5_) ;  /* 0xfffffff004887950 */ /* 0x000fea0003c3ffff */
.L_x_23:
        /* <DEDUP_REMOVED lines=10> */
.L_x_51:


//--------------------- .text._ZN6caffe281_GLOBAL__N__57_tmpxft_0000723f_00000000_7_reverse_packed_segs_op_cpp1_ii_4f215ff828ReversePackedSegments_kernelIdlEEvmmmPKT0_PKT_PS5_ --------------------------
	.section	.text._ZN6caffe281_GLOBAL__N__57_tmpxft_0000723f_00000000_7_reverse_packed_segs_op_cpp1_ii_4f215ff828ReversePackedSegments_kernelIdlEEvmmmPKT0_PKT_PS5_,"ax",@progbits
	.align	128
        .global         _ZN6caffe281_GLOBAL__N__57_tmpxft_0000723f_00000000_7_reverse_packed_segs_op_cpp1_ii_4f215ff828ReversePackedSegments_kernelIdlEEvmmmPKT0_PKT_PS5_
        .type           _ZN6caffe281_GLOBAL__N__57_tmpxft_0000723f_00000000_7_reverse_packed_segs_op_cpp1_ii_4f215ff828ReversePackedSegments_kernelIdlEEvmmmPKT0_PKT_PS5_,@function
        .size           _ZN6caffe281_GLOBAL__N__57_tmpxft_0000723f_00000000_7_reverse_packed_segs_op_cpp1_ii_4f215ff828ReversePackedSegments_kernelIdlEEvmmmPKT0_PKT_PS5_,(.L_x_53 - _ZN6caffe281_GLOBAL__N__57_tmpxft_0000723f_00000000_7_reverse_packed_segs_op_cpp1_ii_4f215ff828ReversePackedSegments_kernelIdlEEvmmmPKT0_PKT_PS5_)
        .other          _ZN6caffe281_GLOBAL__N__57_tmpxft_0000723f_00000000_7_reverse_packed_segs_op_cpp1_ii_4f215ff828ReversePackedSegments_kernelIdlEEvmmmPKT0_PKT_PS5_,@"STO_CUDA_ENTRY STV_DEFAULT"
_ZN6caffe281_GLOBAL__N__57_tmpxft_0000723f_00000000_7_reverse_packed_segs_op_cpp1_ii_4f215ff828ReversePackedSegments_kernelIdlEEvmmmPKT0_PKT_PS5_:
.text._ZN6caffe281_GLOBAL__N__57_tmpxft_0000723f_00000000_7_reverse_packed_segs_op_cpp1_ii_4f215ff828ReversePackedSegments_kernelIdlEEvmmmPKT0_PKT_PS5_:
        /* <DEDUP_REMOVED lines=8> */
[----:B------:R-:W-:Y:S05]  /*0080*/  CALL.REL.NOINC `($__internal_12_$__cuda_sm20_div_u64) ;  /* 0x0000000400587944 */ /* 0x000fea0003c00000 */
[----:B------:R-:W-:Y:S01]  /*0090*/  IMAD.MOV.U32 R0, RZ, RZ, R4 ;  /* 0x000000ffff007224 */ /* 0x000fe200078e0004 */
[----:B------:R-:W-:-:S07]  /*00a0*/  MOV R4, 0xc0 ;  /* 0x000000c000047802 */ /* 0x000fce0000000f00 */
[----:B------:R-:W-:Y:S05]  /*00b0*/  CALL.REL.NOINC `($__internal_13_$__cuda_sm20_rem_u64) ;  /* 0x0000000800507944 */ /* 0x000fea0003c00000 */
[----:B------:R-:W-:Y:S05]  /*00c0*/  BRA `(.L_x_25) ;  /* 0x0000000000587947 */ /* 0x000fea0003800000 */
.L_x_24:
        /* <DEDUP_REMOVED lines=22> */
.L_x_25:
        /* <DEDUP_REMOVED lines=39> */
.L_x_26:
        /* <DEDUP_REMOVED lines=21> */
        .weak           $__internal_12_$__cuda_sm20_div_u64
        .type           $__internal_12_$__cuda_sm20_div_u64,@function
        .size           $__internal_12_$__cuda_sm20_div_u64,($__internal_13_$__cuda_sm20_rem_u64 - $__internal_12_$__cuda_sm20_div_u64)
$__internal_12_$__cuda_sm20_div_u64:
        /* <DEDUP_REMOVED lines=64> */
[----:B------:R-:W-:Y:S06]  /*09f0*/  RET.REL.NODEC R2 `(_ZN6caffe281_GLOBAL__N__57_tmpxft_0000723f_00000000_7_reverse_packed_segs_op_cpp1_ii_4f215ff828ReversePackedSegments_kernelIdlEEvmmmPKT0_PKT_PS5_) ;  /* 0xfffffff402807950 */ /* 0x000fec0003c3ffff */
        .weak           $__internal_13_$__cuda_sm20_rem_u64
        .type           $__internal_13_$__cuda_sm20_rem_u64,@function
        .size           $__internal_13_$__cuda_sm20_rem_u64,(.L_x_53 - $__internal_13_$__cuda_sm20_rem_u64)
$__internal_13_$__cuda_sm20_rem_u64:
        /* <DEDUP_REMOVED lines=61> */
[----:B------:R-:W-:Y:S05]  /*0dd0*/  RET.REL.NODEC R4 `(_ZN6caffe281_GLOBAL__N__57_tmpxft_0000723f_00000000_7_reverse_packed_segs_op_cpp1_ii_4f215ff828ReversePackedSegments_kernelIdlEEvmmmPKT0_PKT_PS5_) ;  /* 0xfffffff004887950 */ /* 0x000fea0003c3ffff */
.L_x_27:
        /* <DEDUP_REMOVED lines=10> */
.L_x_53:


//--------------------- .text._ZN6caffe281_GLOBAL__N__57_tmpxft_0000723f_00000000_7_reverse_packed_segs_op_cpp1_ii_4f215ff828ReversePackedSegments_kernelIdiEEvmmmPKT0_PKT_PS5_ --------------------------
	.section	.text._ZN6caffe281_GLOBAL__N__57_tmpxft_0000723f_00000000_7_reverse_packed_segs_op_cpp1_ii_4f215ff828ReversePackedSegments_kernelIdiEEvmmmPKT0_PKT_PS5_,"ax",@progbits
	.align	128
        .global         _ZN6caffe281_GLOBAL__N__57_tmpxft_0000723f_00000000_7_reverse_packed_segs_op_cpp1_ii_4f215ff828ReversePackedSegments_kernelIdiEEvmmmPKT0_PKT_PS5_
        .type           _ZN6caffe281_GLOBAL__N__57_tmpxft_0000723f_00000000_7_reverse_packed_segs_op_cpp1_ii_4f215ff828ReversePackedSegments_kernelIdiEEvmmmPKT0_PKT_PS5_,@function
        .size           _ZN6caffe281_GLOBAL__N__57_tmpxft_0000723f_00000000_7_reverse_packed_segs_op_cpp1_ii_4f215ff828ReversePackedSegments_kernelIdiEEvmmmPKT0_PKT_PS5_,(.L_x_55 - _ZN6caffe281_GLOBAL__N__57_tmpxft_0000723f_00000000_7_reverse_packed_segs_op_cpp1_ii_4f215ff828ReversePackedSegments_kernelIdiEEvmmmPKT0_PKT_PS5_)
        .other          _ZN6caffe281_GLOBAL__N__57_tmpxft_0000723f_00000000_7_reverse_packed_segs_op_cpp1_ii_4f215ff828ReversePackedSegments_kernelIdiEEvmmmPKT0_PKT_PS5_,@"STO_CUDA_ENTRY STV_DEFAULT"
_ZN6caffe281_GLOBAL__N__57_tmpxft_0000723f_00000000_7_reverse_packed_segs_op_cpp1_ii_4f215ff828ReversePackedSegments_kernelIdiEEvmmmPKT0_PKT_PS5_:
.text._ZN6caffe281_GLOBAL__N__57_tmpxft_0000723f_00000000_7_reverse_packed_segs_op_cpp1_ii_4f215ff828ReversePackedSegments_kernelIdiEEvmmmPKT0_PKT_PS5_:
        /* <DEDUP_REMOVED lines=8> */
[----:B------:R-:W-:Y:S05]  /*0080*/  CALL.REL.NOINC `($__internal_14_$__cuda_sm20_div_u64) ;  /* 0x00000004005c7944 */ /* 0x000fea0003c00000 */
[----:B------:R-:W-:Y:S01]  /*0090*/  IMAD.MOV.U32 R0, RZ, RZ, R4 ;  /* 0x000000ffff007224 */ /* 0x000fe200078e0004 */
[----:B------:R-:W-:-:S07]  /*00a0*/  MOV R4, 0xc0 ;  /* 0x000000c000047802 */ /* 0x000fce0000000f00 */
[----:B------:R-:W-:Y:S05]  /*00b0*/  CALL.REL.NOINC `($__internal_15_$__cuda_sm20_rem_u64) ;  /* 0x0000000800547944 */ /* 0x000fea0003c00000 */
[----:B------:R-:W-:Y:S05]  /*00c0*/  BRA `(.L_x_29) ;  /* 0x0000000000587947 */ /* 0x000fea0003800000 */
.L_x_28:
        /* <DEDUP_REMOVED lines=22> */
.L_x_29:
        /* <DEDUP_REMOVED lines=39> */
.L_x_30:
        /* <DEDUP_REMOVED lines=22> */
        .weak           $__internal_14_$__cuda_sm20_div_u64
        .type           $__internal_14_$__cuda_sm20_div_u64,@function
        .size           $__internal_14_$__cuda_sm20_div_u64,($__internal_15_$__cuda_sm20_rem_u64 - $__internal_14_$__cuda_sm20_div_u64)
$__internal_14_$__cuda_sm20_div_u64:
        /* <DEDUP_REMOVED lines=64> */
[----:B------:R-:W-:Y:S06]  /*0a00*/  RET.REL.NODEC R2 `(_ZN6caffe281_GLOBAL__N__57_tmpxft_0000723f_00000000_7_reverse_packed_segs_op_cpp1_ii_4f215ff828ReversePackedSegments_kernelIdiEEvmmmPKT0_PKT_PS5_) ;  /* 0xfffffff4027c7950 */ /* 0x000fec0003c3ffff */
        .weak           $__internal_15_$__cuda_sm20_rem_u64
        .type           $__internal_15_$__cuda_sm20_rem_u64,@function
        .size           $__internal_15_$__cuda_sm20_rem_u64,(.L_x_55 - $__internal_15_$__cuda_sm20_rem_u64)
$__internal_15_$__cuda_sm20_rem_u64:
        /* <DEDUP_REMOVED lines=61> */
[----:B------:R-:W-:Y:S05]  /*0de0*/  RET.REL.NODEC R4 `(_ZN6caffe281_GLOBAL__N__57_tmpxft_0000723f_00000000_7_reverse_packed_segs_op_cpp1_ii_4f215ff828ReversePackedSegments_kernelIdiEEvmmmPKT0_PKT_PS5_) ;  /* 0xfffffff004847950 */ /* 0x000fea0003c3ffff */
.L_x_31:
        /* <DEDUP_REMOVED lines=9> */
.L_x_55:


//--------------------- .text._ZN6caffe281_GLOBAL__N__57_tmpxft_0000723f_00000000_7_reverse_packed_segs_op_cpp1_ii_4f215ff828ReversePackedSegments_kernelIflEEvmmmPKT0_PKT_PS5_ --------------------------
	.section	.text._ZN6caffe281_GLOBAL__N__57_tmpxft_0000723f_00000000_7_reverse_packed_segs_op_cpp1_ii_4f215ff828ReversePackedSegments_kernelIflEEvmmmPKT0_PKT_PS5_,"ax",@progbits
	.align	128
        .global         _ZN6caffe281_GLOBAL__N__57_tmpxft_0000723f_00000000_7_reverse_packed_segs_op_cpp1_ii_4f215ff828ReversePackedSegments_kernelIflEEvmmmPKT0_PKT_PS5_
        .type           _ZN6caffe281_GLOBAL__N__57_tmpxft_0000723f_00000000_7_reverse_packed_segs_op_cpp1_ii_4f215ff828ReversePackedSegments_kernelIflEEvmmmPKT0_PKT_PS5_,@function
        .size           _ZN6caffe281_GLOBAL__N__57_tmpxft_0000723f_00000000_7_reverse_packed_segs_op_cpp1_ii_4f215ff828ReversePackedSegments_kernelIflEEvmmmPKT0_PKT_PS5_,(.L_x_57 - _ZN6caffe281_GLOBAL__N__57_tmpxft_0000723f_00000000_7_reverse_packed_segs_op_cpp1_ii_4f215ff828ReversePackedSegments_kernelIflEEvmmmPKT0_PKT_PS5_)
        .other          _ZN6caffe281_GLOBAL__N__57_tmpxft_0000723f_00000000_7_reverse_packed_segs_op_cpp1_ii_4f215ff828ReversePackedSegments_kernelIflEEvmmmPKT0_PKT_PS5_,@"STO_CUDA_ENTRY STV_DEFAULT"
_ZN6caffe281_GLOBAL__N__57_tmpxft_0000723f_00000000_7_reverse_packed_segs_op_cpp1_ii_4f215ff828ReversePackedSegments_kernelIflEEvmmmPKT0_PKT_PS5_:
.text._ZN6caffe281_GLOBAL__N__57_tmpxft_0000723f_00000000_7_reverse_packed_segs_op_cpp1_ii_4f215ff828ReversePackedSegments_kernelIflEEvmmmPKT0_PKT_PS5_:
        /* <DEDUP_REMOVED lines=8> */
[----:B------:R-:W-:Y:S05]  /*0080*/  CALL.REL.NOINC `($__internal_16_$__cuda_sm20_div_u64) ;  /* 0x0000000400587944 */ /* 0x000fea0003c00000 */
[----:B------:R-:W-:Y:S01]  /*0090*/  IMAD.MOV.U32 R0, RZ, RZ, R4 ;  /* 0x000000ffff007224 */ /* 0x000fe200078e0004 */
[----:B------:R-:W-:-:S07]  /*00a0*/  MOV R4, 0xc0 ;  /* 0x000000c000047802 */ /* 0x000fce0000000f00 */
[----:B------:R-:W-:Y:S05]  /*00b0*/  CALL.REL.NOINC `($__internal_17_$__cuda_sm20_rem_u64) ;  /* 0x0000000800507944 */ /* 0x000fea0003c00000 */
[----:B------:R-:W-:Y:S05]  /*00c0*/  BRA `(.L_x_33) ;  /* 0x0000000000587947 */ /* 0x000fea0003800000 */
.L_x_32:
        /* <DEDUP_REMOVED lines=22> */
.L_x_33:
        /* <DEDUP_REMOVED lines=39> */
.L_x_34:
        /* <DEDUP_REMOVED lines=21> */
        .weak           $__internal_16_$__cuda_sm20_div_u64
        .type           $__internal_16_$__cuda_sm20_div_u64,@function
        .size           $__internal_16_$__cuda_sm20_div_u64,($__internal_17_$__cuda_sm20_rem_u64 - $__internal_16_$__cuda_sm20_div_u64)
$__internal_16_$__cuda_sm20_div_u64:
        /* <DEDUP_REMOVED lines=64> */
[----:B------:R-:W-:Y:S06]  /*09f0*/  RET.REL.NODEC R2 `(_ZN6caffe281_GLOBAL__N__57_tmpxft_0000723f_00000000_7_reverse_packed_segs_op_cpp1_ii_4f215ff828ReversePackedSegments_kernelIflEEvmmmPKT0_PKT_PS5_) ;  /* 0xfffffff402807950 */ /* 0x000fec0003c3ffff */
        .weak           $__internal_17_$__cuda_sm20_rem_u64
        .type           $__internal_17_$__cuda_sm20_rem_u64,@function
        .size           $__internal_17_$__cuda_sm20_rem_u64,(.L_x_57 - $__internal_17_$__cuda_sm20_rem_u64)
$__internal_17_$__cuda_sm20_rem_u64:
        /* <DEDUP_REMOVED lines=61> */
[----:B------:R-:W-:Y:S05]  /*0dd0*/  RET.REL.NODEC R4 `(_ZN6caffe281_GLOBAL__N__57_tmpxft_0000723f_00000000_7_reverse_packed_segs_op_cpp1_ii_4f215ff828ReversePackedSegments_kernelIflEEvmmmPKT0_PKT_PS5_) ;  /* 0xfffffff004887950 */ /* 0x000fea0003c3ffff */
.L_x_35:
        /* <DEDUP_REMOVED lines=10> */
.L_x_57:


//--------------------- .text._ZN6caffe281_GLOBAL__N__57_tmpxft_0000723f_00000000_7_reverse_packed_segs_op_cpp1_ii_4f215ff828ReversePackedSegments_kernelIfiEEvmmmPKT0_PKT_PS5_ --------------------------
	.section	.text._ZN6caffe281_GLOBAL__N__57_tmpxft_0000723f_00000000_7_reverse_packed_segs_op_cpp1_ii_4f215ff828ReversePackedSegments_kernelIfiEEvmmmPKT0_PKT_PS5_,"ax",@progbits
	.align	128
        .global         _ZN6caffe281_GLOBAL__N__57_tmpxft_0000723f_00000000_7_reverse_packed_segs_op_cpp1_ii_4f215ff828ReversePackedSegments_kernelIfiEEvmmmPKT0_PKT_PS5_
        .type           _ZN6caffe281_GLOBAL__N__57_tmpxft_0000723f_00000000_7_reverse_packed_segs_op_cpp1_ii_4f215ff828ReversePackedSegments_kernelIfiEEvmmmPKT0_PKT_PS5_,@function
        .size           _ZN6caffe281_GLOBAL__N__57_tmpxft_0000723f_00000000_7_reverse_packed_segs_op_cpp1_ii_4f215ff828ReversePackedSegments_kernelIfiEEvmmmPKT0_PKT_PS5_,(.L_x_59 - _ZN6caffe281_GLOBAL__N__57_tmpxft_0000723f_00000000_7_reverse_packed_segs_op_cpp1_ii_4f215ff828ReversePackedSegments_kernelIfiEEvmmmPKT0_PKT_PS5_)
        .other          _ZN6caffe281_GLOBAL__N__57_tmpxft_0000723f_00000000_7_reverse_packed_segs_op_cpp1_ii_4f215ff828ReversePackedSegments_kernelIfiEEvmmmPKT0_PKT_PS5_,@"STO_CUDA_ENTRY STV_DEFAULT"
_ZN6caffe281_GLOBAL__N__57_tmpxft_0000723f_00000000_7_reverse_packed_segs_op_cpp1_ii_4f215ff828ReversePackedSegments_kernelIfiEEvmmmPKT0_PKT_PS5_:
.text._ZN6caffe281_GLOBAL__N__57_tmpxft_0000723f_00000000_7_reverse_packed_segs_op_cpp1_ii_4f215ff828ReversePackedSegments_kernelIfiEEvmmmPKT0_PKT_PS5_:
        /* <DEDUP_REMOVED lines=8> */
[----:B------:R-:W-:Y:S05]  /*0080*/  CALL.REL.NOINC `($__internal_18_$__cuda_sm20_div_u64) ;  /* 0x0000000400587944 */ /* 0x000fea0003c00000 */
[----:B------:R-:W-:Y:S01]  /*0090*/  IMAD.MOV.U32 R0, RZ, RZ, R4 ;  /* 0x000000ffff007224 */ /* 0x000fe200078e0004 */
[----:B------:R-:W-:-:S07]  /*00a0*/  MOV R4, 0xc0 ;  /* 0x000000c000047802 */ /* 0x000fce0000000f00 */
[----:B------:R-:W-:Y:S05]  /*00b0*/  CALL.REL.NOINC `($__internal_19_$__cuda_sm20_rem_u64) ;  /* 0x0000000800507944 */ /* 0x000fea0003c00000 */
[----:B------:R-:W-:Y:S05]  /*00c0*/  BRA `(.L_x_37) ;  /* 0x0000000000587947 */ /* 0x000fea0003800000 */
.L_x_36:
        /* <DEDUP_REMOVED lines=22> */
.L_x_37:
        /* <DEDUP_REMOVED lines=39> */
.L_x_38:
        /* <DEDUP_REMOVED lines=21> */
        .weak           $__internal_18_$__cuda_sm20_div_u64
        .type           $__internal_18_$__cuda_sm20_div_u64,@function
        .size           $__internal_18_$__cuda_sm20_div_u64,($__internal_19_$__cuda_sm20_rem_u64 - $__internal_18_$__cuda_sm20_div_u64)
$__internal_18_$__cuda_sm20_div_u64:
        /* <DEDUP_REMOVED lines=64> */
[----:B------:R-:W-:Y:S06]  /*09f0*/  RET.REL.NODEC R2 `(_ZN6caffe281_GLOBAL__N__57_tmpxft_0000723f_00000000_7_reverse_packed_segs_op_cpp1_ii_4f215ff828ReversePackedSegments_kernelIfiEEvmmmPKT0_PKT_PS5_) ;  /* 0xfffffff402807950 */ /* 0x000fec0003c3ffff */
        .weak           $__internal_19_$__cuda_sm20_rem_u64
        .type           $__internal_19_$__cuda_sm20_rem_u64,@function
        .size           $__internal_19_$__cuda_sm20_rem_u64,(.L_x_59 - $__internal_19_$__cuda_sm20_rem_u64)
$__internal_19_$__cuda_sm20_rem_u64:
        /* <DEDUP_REMOVED lines=61> */
[----:B------:R-:W-:Y:S05]  /*0dd0*/  RET.REL.NODEC R4 `(_ZN6caffe281_GLOBAL__N__57_tmpxft_0000723f_00000000_7_reverse_packed_segs_op_cpp1_ii_4f215ff828ReversePackedSegments_kernelIfiEEvmmmPKT0_PKT_PS5_) ;  /* 0xfffffff004887950 */ /* 0x000fea0003c3ffff */
.L_x_39:
        /* <DEDUP_REMOVED lines=10> */
.L_x_59:


//--------------------- .nv.shared.reserved.0     --------------------------
	.section	.nv.shared.reserved.0,"aw",@nobits
	.weak		__nv_reservedSMEM_offset_0_alias
	.size		__nv_reservedSMEM_offset_0_alias, 0, 64
	.other		__nv_reservedSMEM_offset_0_alias,@"STO_CUDA_RESERVED_SHARED STV_DEFAULT"
__nv_reservedSMEM_offset_0_alias:
	.zero		0
	.zero		64


//--------------------- .nv.global                --------------------------
	.section	.nv.global,"aw",@nobits
	.align	8
.nv.global:
	.type		_ZTVN10__cxxabiv120__function_type_infoE,@object
	.size		_ZTVN10__cxxabiv120__function_type_infoE,(_ZTVN10__cxxabiv120__si_class_type_infoE - _ZTVN10__cxxabiv120__function_type_infoE)
_ZTVN10__cxxabiv120__function_type_infoE:
	.zero		8
	.type		_ZTVN10__cxxabiv120__si_class_type_infoE,@object
	.size		_ZTVN10__cxxabiv120__si_class_type_infoE,(_ZTTNSt7__cxx1119basic_ostringstreamIcSt11char_traitsIcESaIcEEE - _ZTVN10__cxxabiv120__si_class_type_infoE)
_ZTVN10__cxxabiv120__si_class_type_infoE:
	.zero		8
	.type		_ZTTNSt7__cxx1119basic_ostringstreamIcSt11char_traitsIcESaIcEEE,@object
	.size		_ZTTNSt7__cxx1119basic_ostringstreamIcSt11char_traitsIcESaIcEEE,(_ZTVN10__cxxabiv117__class_type_infoE - _ZTTNSt7__cxx1119basic_ostringstreamIcSt11char_traitsIcESaIcEEE)
_ZTTNSt7__cxx1119basic_ostringstreamIcSt11char_traitsIcESaIcEEE:
	.zero		8
	.type		_ZTVN10__cxxabiv117__class_type_infoE,@object
	.size		_ZTVN10__cxxabiv117__class_type_infoE,(_ZTTSo - _ZTVN10__cxxabiv117__class_type_infoE)
_ZTVN10__cxxabiv117__class_type_infoE:
	.zero		8
	.type		_ZTTSo,@object
	.size		_ZTTSo,(_ZTVN10__cxxabiv119__pointer_type_infoE - _ZTTSo)
_ZTTSo:
	.zero		8
	.type		_ZTVN10__cxxabiv119__pointer_type_infoE,@object
	.size		_ZTVN10__cxxabiv119__pointer_type_infoE,(_ZTVSt9basic_iosIcSt11char_traitsIcEE - _ZTVN10__cxxabiv119__pointer_type_infoE)
_ZTVN10__cxxabiv119__pointer_type_infoE:
	.zero		8
	.type		_ZTVSt9basic_iosIcSt11char_traitsIcEE,@object
	.size		_ZTVSt9basic_iosIcSt11char_traitsIcEE,(_ZTVN3c105ErrorE - _ZTVSt9basic_iosIcSt11char_traitsIcEE)
_ZTVSt9basic_iosIcSt11char_traitsIcEE:
	.zero		32
	.type		_ZTVN3c105ErrorE,@object
	.size		_ZTVN3c105ErrorE,(_ZTVSt15basic_streambufIcSt11char_traitsIcEE - _ZTVN3c105ErrorE)
_ZTVN3c105ErrorE:
	.zero		40
	.type		_ZTVSt15basic_streambufIcSt11char_traitsIcEE,@object
	.size		_ZTVSt15basic_streambufIcSt11char_traitsIcEE,(_ZTVNSt7__cxx1115basic_stringbufIcSt11char_traitsIcESaIcEEE - _ZTVSt15basic_streambufIcSt11char_traitsIcEE)
_ZTVSt15basic_streambufIcSt11char_traitsIcEE:
	.zero		128
	.type		_ZTVNSt7__cxx1115basic_stringbufIcSt11char_traitsIcESaIcEEE,@object
	.size		_ZTVNSt7__cxx1115basic_stringbufIcSt11char_traitsIcESaIcEEE,(_ZTVN6caffe28OperatorINS_11CUDAContextEEE - _ZTVNSt7__cxx1115basic_stringbufIcSt11char_traitsIcESaIcEEE)
_ZTVNSt7__cxx1115basic_stringbufIcSt11char_traitsIcESaIcEEE:
	.zero		128
	.type		_ZTVN6caffe28OperatorINS_11CUDAContextEEE,@object
	.size		_ZTVN6caffe28OperatorINS_11CUDAContextEEE,(_ZTVN6caffe219ReversePackedSegsOpINS_11CUDAContextEEE - _ZTVN6caffe28OperatorINS_11CUDAContextEEE)
_ZTVN6caffe28OperatorINS_11CUDAContextEEE:
	.zero		136
	.type		_ZTVN6caffe219ReversePackedSegsOpINS_11CUDAContextEEE,@object
	.size		_ZTVN6caffe219ReversePackedSegsOpINS_11CUDAContextEEE,(.L_11 - _ZTVN6caffe219ReversePackedSegsOpINS_11CUDAContextEEE)
_ZTVN6caffe219ReversePackedSegsOpINS_11CUDAContextEEE:
	.zero		136
.L_11:


//--------------------- .nv.constant0._ZN6caffe281_GLOBAL__N__57_tmpxft_0000723f_00000000_7_reverse_packed_segs_op_cpp1_ii_4f215ff828ReversePackedSegments_kernelIblEEvmmmPKT0_PKT_PS5_ --------------------------
	.section	.nv.constant0._ZN6caffe281_GLOBAL__N__57_tmpxft_0000723f_00000000_7_reverse_packed_segs_op_cpp1_ii_4f215ff828ReversePackedSegments_kernelIblEEvmmmPKT0_PKT_PS5_,"a",@progbits
	.sectionflags	@""
	.align	4
.nv.constant0._ZN6caffe281_GLOBAL__N__57_tmpxft_0000723f_00000000_7_reverse_packed_segs_op_cpp1_ii_4f215ff828ReversePackedSegments_kernelIblEEvmmmPKT0_PKT_PS5_:
	.zero		944


//--------------------- .nv.constant0._ZN6caffe281_GLOBAL__N__57_tmpxft_0000723f_00000000_7_reverse_packed_segs_op_cpp1_ii_4f215ff828ReversePackedSegments_kernelIbiEEvmmmPKT0_PKT_PS5_ --------------------------
	.section	.nv.constant0._ZN6caffe281_GLOBAL__N__57_tmpxft_0000723f_00000000_7_reverse_packed_segs_op_cpp1_ii_4f215ff828ReversePackedSegments_kernelIbiEEvmmmPKT0_PKT_PS5_,"a",@progbits
	.sectionflags	@""
	.align	4
.nv.constant0._ZN6caffe281_GLOBAL__N__57_tmpxft_0000723f_00000000_7_reverse_packed_segs_op_cpp1_ii_4f215ff828ReversePackedSegments_kernelIbiEEvmmmPKT0_PKT_PS5_:
	.zero		944


//--------------------- .nv.constant0._ZN6caffe281_GLOBAL__N__57_tmpxft_0000723f_00000000_7_reverse_packed_segs_op_cpp1_ii_4f215ff828ReversePackedSegments_kernelIllEEvmmmPKT0_PKT_PS5_ --------------------------
	.section	.nv.constant0._ZN6caffe281_GLOBAL__N__57_tmpxft_0000723f_00000000_7_reverse_packed_segs_op_cpp1_ii_4f215ff828ReversePackedSegments_kernelIllEEvmmmPKT0_PKT_PS5_,"a",@progbits
	.sectionflags	@""
	.align	4
.nv.constant0._ZN6caffe281_GLOBAL__N__57_tmpxft_0000723f_00000000_7_reverse_packed_segs_op_cpp1_ii_4f215ff828ReversePackedSegments_kernelIllEEvmmmPKT0_PKT_PS5_:
	.zero		944


//--------------------- .nv.constant0._ZN6caffe281_GLOBAL__N__57_tmpxft_0000723f_00000000_7_reverse_packed_segs_op_cpp1_ii_4f215ff828ReversePackedSegments_kernelIliEEvmmmPKT0_PKT_PS5_ --------------------------
	.section	.nv.constant0._ZN6caffe281_GLOBAL__N__57_tmpxft_0000723f_00000000_7_reverse_packed_segs_op_cpp1_ii_4f215ff828ReversePackedSegments_kernelIliEEvmmmPKT0_PKT_PS5_,"a",@progbits
	.sectionflags	@""
	.align	4
.nv.constant0._ZN6caffe281_GLOBAL__N__57_tmpxft_0000723f_00000000_7_reverse_packed_segs_op_cpp1_ii_4f215ff828ReversePackedSegments_kernelIliEEvmmmPKT0_PKT_PS5_:
	.zero		944


//--------------------- .nv.constant0._ZN6caffe281_GLOBAL__N__57_tmpxft_0000723f_00000000_7_reverse_packed_segs_op_cpp1_ii_4f215ff828ReversePackedSegments_kernelIilEEvmmmPKT0_PKT_PS5_ --------------------------
	.section	.nv.constant0._ZN6caffe281_GLOBAL__N__57_tmpxft_0000723f_00000000_7_reverse_packed_segs_op_cpp1_ii_4f215ff828ReversePackedSegments_kernelIilEEvmmmPKT0_PKT_PS5_,"a",@progbits
	.sectionflags	@""
	.align	4
.nv.constant0._ZN6caffe281_GLOBAL__N__57_tmpxft_0000723f_00000000_7_reverse_packed_segs_op_cpp1_ii_4f215ff828ReversePackedSegments_kernelIilEEvmmmPKT0_PKT_PS5_:
	.zero		944


//--------------------- .nv.constant0._ZN6caffe281_GLOBAL__N__57_tmpxft_0000723f_00000000_7_reverse_packed_segs_op_cpp1_ii_4f215ff828ReversePackedSegments_kernelIiiEEvmmmPKT0_PKT_PS5_ --------------------------
	.section	.nv.constant0._ZN6caffe281_GLOBAL__N__57_tmpxft_0000723f_00000000_7_reverse_packed_segs_op_cpp1_ii_4f215ff828ReversePackedSegments_kernelIiiEEvmmmPKT0_PKT_PS5_,"a",@progbits
	.sectionflags	@""
	.align	4
.nv.constant0._ZN6caffe281_GLOBAL__N__57_tmpxft_0000723f_00000000_7_reverse_packed_segs_op_cpp1_ii_4f215ff828ReversePackedSegments_kernelIiiEEvmmmPKT0_PKT_PS5_:
	.zero		944


//--------------------- .nv.constant0._ZN6caffe281_GLOBAL__N__57_tmpxft_0000723f_00000000_7_reverse_packed_segs_op_cpp1_ii_4f215ff828ReversePackedSegments_kernelIdlEEvmmmPKT0_PKT_PS5_ --------------------------
	.section	.nv.constant0._ZN6caffe281_GLOBAL__N__57_tmpxft_0000723f_00000000_7_reverse_packed_segs_op_cpp1_ii_4f215ff828ReversePackedSegments_kernelIdlEEvmmmPKT0_PKT_PS5_,"a",@progbits
	.sectionflags	@""
	.align	4
.nv.constant0._ZN6caffe281_GLOBAL__N__57_tmpxft_0000723f_00000000_7_reverse_packed_segs_op_cpp1_ii_4f215ff828ReversePackedSegments_kernelIdlEEvmmmPKT0_PKT_PS5_:
	.zero		944


//--------------------- .nv.constant0._ZN6caffe281_GLOBAL__N__57_tmpxft_0000723f_00000000_7_reverse_packed_segs_op_cpp1_ii_4f215ff828ReversePackedSegments_kernelIdiEEvmmmPKT0_PKT_PS5_ --------------------------
	.section	.nv.constant0._ZN6caffe281_GLOBAL__N__57_tmpxft_0000723f_00000000_7_reverse_packed_segs_op_cpp1_ii_4f215ff828ReversePackedSegments_kernelIdiEEvmmmPKT0_PKT_PS5_,"a",@progbits
	.sectionflags	@""
	.align	4
.nv.constant0._ZN6caffe281_GLOBAL__N__57_tmpxft_0000723f_00000000_7_reverse_packed_segs_op_cpp1_ii_4f215ff828ReversePackedSegments_kernelIdiEEvmmmPKT0_PKT_PS5_:
	.zero		944


//--------------------- .nv.constant0._ZN6caffe281_GLOBAL__N__57_tmpxft_0000723f_00000000_7_reverse_packed_segs_op_cpp1_ii_4f215ff828ReversePackedSegments_kernelIflEEvmmmPKT0_PKT_PS5_ --------------------------
	.section	.nv.constant0._ZN6caffe281_GLOBAL__N__57_tmpxft_0000723f_00000000_7_reverse_packed_segs_op_cpp1_ii_4f215ff828ReversePackedSegments_kernelIflEEvmmmPKT0_PKT_PS5_,"a",@progbits
	.sectionflags	@""
	.align	4
.nv.constant0._ZN6caffe281_GLOBAL__N__57_tmpxft_0000723f_00000000_7_reverse_packed_segs_op_cpp1_ii_4f215ff828ReversePackedSegments_kernelIflEEvmmmPKT0_PKT_PS5_:
	.zero		944


//--------------------- .nv.constant0._ZN6caffe281_GLOBAL__N__57_tmpxft_0000723f_00000000_7_reverse_packed_segs_op_cpp1_ii_4f215ff828ReversePackedSegments_kernelIfiEEvmmmPKT0_PKT_PS5_ --------------------------
	.section	.nv.constant0._ZN6caffe281_GLOBAL__N__57_tmpxft_0000723f_00000000_7_reverse_packed_segs_op_cpp1_ii_4f215ff828ReversePackedSegments_kernelIfiEEvmmmPKT0_PKT_PS5_,"a",@progbits
	.sectionflags	@""
	.align	4
.nv.constant0._ZN6caffe281_GLOBAL__N__57_tmpxft_0000723f_00000000_7_reverse_packed_segs_op_cpp1_ii_4f215ff828ReversePackedSegments_kernelIfiEEvmmmPKT0_PKT_PS5_:
	.zero		944


//--------------------- SYMBOLS --------------------------

	.type		.nv.reservedSmem.offset0,@object
	.size		.nv.reservedSmem.offset0,0x4
